# CuTe-DSL kernel — source=cudnn_frontend_dsl family=grouped_gemm_swiglu
# config = {"ab_dtype": "Float4E2M1FN", "sf_vec": 32, "d_dtype": "BFloat16", "vector_f32": true, "mma_mn": [256, 128], "cluster_mn": [2, 1]}


// ===== COMPILED SASS (sm_100a) =====

	.target	sm_100a

	.elftype	@"ET_EXEC"


//--------------------- .note.nv.tkinfo           --------------------------
	.section	.note.nv.tkinfo,"",@"SHT_NOTE"
	.sectionflags	@"SHF_NOTE_NV_TKINFO"
	.tkinfo
        /*0018*/ 	.word	0x00000081
        /*0030*/ 	.string	""
        /*0030*/ 	.string	"ptxas"
        /*0030*/ 	.string	"Cuda compilation tools, release 12.9, V12.9.83"
        /*0030*/ 	.string	"Build system must define TOOLS_VERSION_EXTENDED"
        /*0030*/ 	.string	"-O 3 -arch sm_100a "



//--------------------- .note.nv.cuver            --------------------------
	.section	.note.nv.cuver,"",@"SHT_NOTE"
	.sectionflags	@"SHF_NOTE_NV_CUVER"
        /*0018*/ 	.short	0x0001
        /*001a*/ 	.short	0x0064
        /*001c*/ 	.short	0x0001
        /*001e*/ 	.short	0x0000
        /*0020*/ 	.short	0x0001
        /*0022*/ 	.short	0x0000


//--------------------- .nv.info                  --------------------------
	.section	.nv.info,"",@"SHT_CUDA_INFO"
	.align	4


	//----- nvinfo : EIATTR_REGCOUNT
	.align		4
        /*0000*/ 	.byte	0x04, 0x2f
        /*0002*/ 	.short	(.L_6 - .L_5)
	.align		4
.L_5:
        /*0004*/ 	.word	index@(kernel_cutlass_kernel_cudnngrouped_gemmgrouped_gemm_swiglugrouped_gemm_swiglu_quantBlockScaledContiguousGroupedGemmKernel_object_at__TiledMMA_ThrLayoutVMNK21111000_PermutationMNK____MMAAt_0)
        /*0008*/ 	.word	0x00000087


	//----- nvinfo : EIATTR_FRAME_SIZE
	.align		4
.L_6:
        /*000c*/ 	.byte	0x04, 0x11
        /*000e*/ 	.short	(.L_8 - .L_7)
	.align		4
.L_7:
        /*0010*/ 	.word	index@($__internal_2_$__cuda_sm10x_tcgen05_guardrail_trap_unallocated_columns_being_dealloced)
        /*0014*/ 	.word	0x00000000


	//----- nvinfo : EIATTR_FRAME_SIZE
	.align		4
.L_8:
        /*0018*/ 	.byte	0x04, 0x11
        /*001a*/ 	.short	(.L_10 - .L_9)
	.align		4
.L_9:
        /*001c*/ 	.word	index@($__internal_1_$__cuda_sm10x_tcgen05_guardrail_trap_phase_invalid_during_alloc)
        /*0020*/ 	.word	0x00000000


	//----- nvinfo : EIATTR_FRAME_SIZE
	.align		4
.L_10:
        /*0024*/ 	.byte	0x04, 0x11
        /*0026*/ 	.short	(.L_12 - .L_11)
	.align		4
.L_11:
        /*0028*/ 	.word	index@($__internal_0_$__cuda_sm10x_tcgen05_guardrail_trap_col_being_dealloced_not_returned_by_alloc)
        /*002c*/ 	.word	0x00000000


	//----- nvinfo : EIATTR_FRAME_SIZE
	.align		4
.L_12:
        /*0030*/ 	.byte	0x04, 0x11
        /*0032*/ 	.short	(.L_14 - .L_13)
	.align		4
.L_13:
        /*0034*/ 	.word	index@(kernel_cutlass_kernel_cudnngrouped_gemmgrouped_gemm_swiglugrouped_gemm_swiglu_quantBlockScaledContiguousGroupedGemmKernel_object_at__TiledMMA_ThrLayoutVMNK21111000_PermutationMNK____MMAAt_0)
        /*0038*/ 	.word	0x00000000


	//----- nvinfo : EIATTR_MIN_STACK_SIZE
	.align		4
.L_14:
        /*003c*/ 	.byte	0x04, 0x12
        /*003e*/ 	.short	(.L_16 - .L_15)
	.align		4
.L_15:
        /*0040*/ 	.word	index@(kernel_cutlass_kernel_cudnngrouped_gemmgrouped_gemm_swiglugrouped_gemm_swiglu_quantBlockScaledContiguousGroupedGemmKernel_object_at__TiledMMA_ThrLayoutVMNK21111000_PermutationMNK____MMAAt_0)
        /*0044*/ 	.word	0x00000000
.L_16:


//--------------------- .nv.info.kernel_cutlass_kernel_cudnngrouped_gemmgrouped_gemm_swiglugrouped_gemm_swiglu_quantBlockScaledContiguousGroupedGemmKernel_object_at__TiledMMA_ThrLayoutVMNK21111000_PermutationMNK____MMAAt_0 --------------------------
	.section	.nv.info.kernel_cutlass_kernel_cudnngrouped_gemmgrouped_gemm_swiglugrouped_gemm_swiglu_quantBlockScaledContiguousGroupedGemmKernel_object_at__TiledMMA_ThrLayoutVMNK21111000_PermutationMNK____MMAAt_0,"",@"SHT_CUDA_INFO"
	.sectionflags	@""
	.align	4


	//----- nvinfo : EIATTR_CUDA_API_VERSION
	.align		4
        /*0000*/ 	.byte	0x04, 0x37
        /*0002*/ 	.short	(.L_18 - .L_17)
.L_17:
        /*0004*/ 	.word	0x00000081


	//----- nvinfo : EIATTR_KPARAM_INFO
	.align		4
.L_18:
        /*0008*/ 	.byte	0x04, 0x17
        /*000a*/ 	.short	(.L_20 - .L_19)
.L_19:
        /*000c*/ 	.word	0x00000000
        /*0010*/ 	.short	0x000f
        /*0012*/ 	.short	0x03f8
        /*0014*/ 	.byte	0x00, 0xf0, 0x31, 0x00


	//----- nvinfo : EIATTR_KPARAM_INFO
	.align		4
.L_20:
        /*0018*/ 	.byte	0x04, 0x17
        /*001a*/ 	.short	(.L_22 - .L_21)
.L_21:
        /*001c*/ 	.word	0x00000000
        /*0020*/ 	.short	0x000e
        /*0022*/ 	.short	0x03ec
        /*0024*/ 	.byte	0x00, 0xf0, 0x31, 0x00


	//----- nvinfo : EIATTR_KPARAM_INFO
	.align		4
.L_22:
        /*0028*/ 	.byte	0x04, 0x17
        /*002a*/ 	.short	(.L_24 - .L_23)
.L_23:
        /*002c*/ 	.word	0x00000000
        /*0030*/ 	.short	0x000d
        /*0032*/ 	.short	0x03e0
        /*0034*/ 	.byte	0x00, 0xf0, 0x31, 0x00


	//----- nvinfo : EIATTR_KPARAM_INFO
	.align		4
.L_24:
        /*0038*/ 	.byte	0x04, 0x17
        /*003a*/ 	.short	(.L_26 - .L_25)
.L_25:
        /*003c*/ 	.word	0x00000000
        /*0040*/ 	.short	0x000c
        /*0042*/ 	.short	0x03d8
        /*0044*/ 	.byte	0x00, 0xf0, 0x21, 0x00


	//----- nvinfo : EIATTR_KPARAM_INFO
	.align		4
.L_26:
        /*0048*/ 	.byte	0x04, 0x17
        /*004a*/ 	.short	(.L_28 - .L_27)
.L_27:
        /*004c*/ 	.word	0x00000000
        /*0050*/ 	.short	0x000b
        /*0052*/ 	.short	0x03d0
        /*0054*/ 	.byte	0x00, 0xf0, 0x21, 0x00


	//----- nvinfo : EIATTR_KPARAM_INFO
	.align		4
.L_28:
        /*0058*/ 	.byte	0x04, 0x17
        /*005a*/ 	.short	(.L_30 - .L_29)
.L_29:
        /*005c*/ 	.word	0x00000000
        /*0060*/ 	.short	0x000a
        /*0062*/ 	.short	0x03c8
        /*0064*/ 	.byte	0x00, 0xf0, 0x21, 0x00


	//----- nvinfo : EIATTR_KPARAM_INFO
	.align		4
.L_30:
        /*0068*/ 	.byte	0x04, 0x17
        /*006a*/ 	.short	(.L_32 - .L_31)
.L_31:
        /*006c*/ 	.word	0x00000000
        /*0070*/ 	.short	0x0009
        /*0072*/ 	.short	0x03c0
        /*0074*/ 	.byte	0x00, 0xf0, 0x21, 0x00


	//----- nvinfo : EIATTR_KPARAM_INFO
	.align		4
.L_32:
        /*0078*/ 	.byte	0x04, 0x17
        /*007a*/ 	.short	(.L_34 - .L_33)
.L_33:
        /*007c*/ 	.word	0x00000000
        /*0080*/ 	.short	0x0008
        /*0082*/ 	.short	0x0340
        /*0084*/ 	.byte	0x00, 0xf0, 0x01, 0x02


	//----- nvinfo : EIATTR_KPARAM_INFO
	.align		4
.L_34:
        /*0088*/ 	.byte	0x04, 0x17
        /*008a*/ 	.short	(.L_36 - .L_35)
.L_35:
        /*008c*/ 	.word	0x00000000
        /*0090*/ 	.short	0x0007
        /*0092*/ 	.short	0x02c0
        /*0094*/ 	.byte	0x00, 0xf0, 0x01, 0x02


	//----- nvinfo : EIATTR_KPARAM_INFO
	.align		4
.L_36:
        /*0098*/ 	.byte	0x04, 0x17
        /*009a*/ 	.short	(.L_38 - .L_37)
.L_37:
        /*009c*/ 	.word	0x00000000
        /*00a0*/ 	.short	0x0006
        /*00a2*/ 	.short	0x0240
        /*00a4*/ 	.byte	0x00, 0xf0, 0x01, 0x02


	//----- nvinfo : EIATTR_KPARAM_INFO
	.align		4
.L_38:
        /*00a8*/ 	.byte	0x04, 0x17
        /*00aa*/ 	.short	(.L_40 - .L_39)
.L_39:
        /*00ac*/ 	.word	0x00000000
        /*00b0*/ 	.short	0x0005
        /*00b2*/ 	.short	0x01c0
        /*00b4*/ 	.byte	0x00, 0xf0, 0x01, 0x02


	//----- nvinfo : EIATTR_KPARAM_INFO
	.align		4
.L_40:
        /*00b8*/ 	.byte	0x04, 0x17
        /*00ba*/ 	.short	(.L_42 - .L_41)
.L_41:
        /*00bc*/ 	.word	0x00000000
        /*00c0*/ 	.short	0x0004
        /*00c2*/ 	.short	0x0140
        /*00c4*/ 	.byte	0x00, 0xf0, 0x01, 0x02


	//----- nvinfo : EIATTR_KPARAM_INFO
	.align		4
.L_42:
        /*00c8*/ 	.byte	0x04, 0x17
        /*00ca*/ 	.short	(.L_44 - .L_43)
.L_43:
        /*00cc*/ 	.word	0x00000000
        /*00d0*/ 	.short	0x0003
        /*00d2*/ 	.short	0x00c0
        /*00d4*/ 	.byte	0x00, 0xf0, 0x01, 0x02


	//----- nvinfo : EIATTR_KPARAM_INFO
	.align		4
.L_44:
        /*00d8*/ 	.byte	0x04, 0x17
        /*00da*/ 	.short	(.L_46 - .L_45)
.L_45:
        /*00dc*/ 	.word	0x00000000
        /*00e0*/ 	.short	0x0002
        /*00e2*/ 	.short	0x0040
        /*00e4*/ 	.byte	0x00, 0xf0, 0x01, 0x02


	//----- nvinfo : EIATTR_KPARAM_INFO
	.align		4
.L_46:
        /*00e8*/ 	.byte	0x04, 0x17
        /*00ea*/ 	.short	(.L_48 - .L_47)
.L_47:
        /*00ec*/ 	.word	0x00000000
        /*00f0*/ 	.short	0x0001
        /*00f2*/ 	.short	0x000c
        /*00f4*/ 	.byte	0x00, 0xf0, 0x31, 0x00


	//----- nvinfo : EIATTR_KPARAM_INFO
	.align		4
.L_48:
        /*00f8*/ 	.byte	0x04, 0x17
        /*00fa*/ 	.short	(.L_50 - .L_49)
.L_49:
        /*00fc*/ 	.word	0x00000000
        /*0100*/ 	.short	0x0000
        /*0102*/ 	.short	0x0000
        /*0104*/ 	.byte	0x00, 0xf0, 0x31, 0x00


	//----- nvinfo : EIATTR_AT_ENTRY_FRAGMENTS
	.align		4
.L_50:
        /*0108*/ 	.byte	0x04, 0x4f
        /*010a*/ 	.short	(.L_52 - .L_51)


	//   ....[0]....
.L_51:
        /*010c*/ 	.word	0x00000004


	//   ....[1]....
        /*0110*/ 	.word	0x00000005


	//----- nvinfo : EIATTR_RESERVED_SMEM_USED
	.align		4
.L_52:
        /*0114*/ 	.byte	0x01, 0x41
	.zero		2


	//----- nvinfo : EIATTR_SPARSE_MMA_MASK
	.align		4
        /*0118*/ 	.byte	0x03, 0x50
        /*011a*/ 	.short	0x0000


	//----- nvinfo : EIATTR_TCGEN05_2CTA_USED
	.align		4
        /*011c*/ 	.byte	0x01, 0x52
	.zero		2


	//----- nvinfo : EIATTR_MAXREG_COUNT
	.align		4
        /*0120*/ 	.byte	0x03, 0x1b
        /*0122*/ 	.short	0x00ff


	//----- nvinfo : EIATTR_NUM_BARRIERS
	.align		4
        /*0124*/ 	.byte	0x02, 0x4c
        /*0126*/ 	.byte	0x05
	.zero		1


	//----- nvinfo : EIATTR_INT_WARP_WIDE_INSTR_OFFSETS
	.align		4
        /*0128*/ 	.byte	0x04, 0x31
        /*012a*/ 	.short	(.L_54 - .L_53)


	//   ....[0]....
.L_53:
        /*012c*/ 	.word	0x00005460


	//   ....[1]....
        /*0130*/ 	.word	0x000054e0


	//   ....[2]....
        /*0134*/ 	.word	0x00005500


	//----- nvinfo : EIATTR_COOP_GROUP_MASK_REGIDS
	.align		4
.L_54:
        /*0138*/ 	.byte	0x04, 0x29
        /*013a*/ 	.short	(.L_56 - .L_55)


	//   ....[0]....
.L_55:
        /*013c*/ 	.word	0xffffffff


	//   ....[1]....
        /*0140*/ 	.word	0xffffffff


	//   ....[2]....
        /*0144*/ 	.word	0xffffffff


	//   ....[3]....
        /*0148*/ 	.word	0xffffffff


	//   ....[4]....
        /*014c*/ 	.word	0xffffffff


	//   ....[5]....
        /*0150*/ 	.word	0xffffffff


	//   ....[6]....
        /*0154*/ 	.word	0xffffffff


	//   ....[7]....
        /*0158*/ 	.word	0xffffffff


	//   ....[8]....
        /*015c*/ 	.word	0xffffffff


	//   ....[9]....
        /*0160*/ 	.word	0xffffffff


	//   ....[10]....
        /*0164*/ 	.word	0xffffffff


	//   ....[11]....
        /*0168*/ 	.word	0xffffffff


	//----- nvinfo : EIATTR_COOP_GROUP_INSTR_OFFSETS
	.align		4
.L_56:
        /*016c*/ 	.byte	0x04, 0x28
        /*016e*/ 	.short	(.L_58 - .L_57)


	//   ....[0]....
.L_57:
        /*0170*/ 	.word	0x00000130


	//   ....[1]....
        /*0174*/ 	.word	0x00000470


	//   ....[2]....
        /*0178*/ 	.word	0x00000620


	//   ....[3]....
        /*017c*/ 	.word	0x000008a0


	//   ....[4]....
        /*0180*/ 	.word	0x00000c30


	//   ....[5]....
        /*0184*/ 	.word	0x00000f00


	//   ....[6]....
        /*0188*/ 	.word	0x00000f60


	//   ....[7]....
        /*018c*/ 	.word	0x00002e50


	//   ....[8]....
        /*0190*/ 	.word	0x00003460


	//   ....[9]....
        /*0194*/ 	.word	0x00004f70


	//   ....[10]....
        /*0198*/ 	.word	0x000052e0


	//   ....[11]....
        /*019c*/ 	.word	0x000055a0


	//----- nvinfo : EIATTR_VRC_CTA_INIT_COUNT
	.align		4
.L_58:
        /*01a0*/ 	.byte	0x02, 0x4a
        /*01a2*/ 	.byte	0x80
	.zero		1


	//----- nvinfo : EIATTR_MBARRIER_INSTR_OFFSETS
	.align		4
        /*01a4*/ 	.byte	0x04, 0x39
        /*01a6*/ 	.short	(.L_60 - .L_59)


	//   ....[0]....
.L_59:
        /*01a8*/ 	.word	0x00000340
        /*01ac*/ 	.word	0x000000ff
        /*01b0*/ 	.word	0x00000000
        /*01b4*/ 	.short	0x0100
        /*01b6*/ 	.byte	0x06
	.zero		1


	//   ....[1]....
        /*01b8*/ 	.word	0x00000350
        /*01bc*/ 	.word	0x000000ff
        /*01c0*/ 	.word	0x00000008
        /*01c4*/ 	.short	0x0100
        /*01c6*/ 	.byte	0x06
	.zero		1


	//   ....[2]....
        /*01c8*/ 	.word	0x00000360
        /*01cc*/ 	.word	0x000000ff
        /*01d0*/ 	.word	0x00000010
        /*01d4*/ 	.short	0x0100
        /*01d6*/ 	.byte	0x06
	.zero		1


	//   ....[3]....
        /*01d8*/ 	.word	0x00000370
        /*01dc*/ 	.word	0x000000ff
        /*01e0*/ 	.word	0x00000018
        /*01e4*/ 	.short	0x0100
        /*01e6*/ 	.byte	0x06
	.zero		1


	//   ....[4]....
        /*01e8*/ 	.word	0x00000380
        /*01ec*/ 	.word	0x000000ff
        /*01f0*/ 	.word	0x00000020
        /*01f4*/ 	.short	0x0100
        /*01f6*/ 	.byte	0x06
	.zero		1


	//   ....[5]....
        /*01f8*/ 	.word	0x00000390
        /*01fc*/ 	.word	0x000000ff
        /*0200*/ 	.word	0x00000028
        /*0204*/ 	.short	0x0100
        /*0206*/ 	.byte	0x06
	.zero		1


	//   ....[6]....
        /*0208*/ 	.word	0x000003a0
        /*020c*/ 	.word	0x000000ff
        /*0210*/ 	.word	0x00000030
        /*0214*/ 	.short	0x0100
        /*0216*/ 	.byte	0x06
	.zero		1


	//   ....[7]....
        /*0218*/ 	.word	0x000003b0
        /*021c*/ 	.word	0x000000ff
        /*0220*/ 	.word	0x00000038
        /*0224*/ 	.short	0x0100
        /*0226*/ 	.byte	0x06
	.zero		1


	//   ....[8]....
        /*0228*/ 	.word	0x000003c0
        /*022c*/ 	.word	0x000000ff
        /*0230*/ 	.word	0x00000040
        /*0234*/ 	.short	0x0100
        /*0236*/ 	.byte	0x06
	.zero		1


	//   ....[9]....
        /*0238*/ 	.word	0x000003d0
        /*023c*/ 	.word	0x000000ff
        /*0240*/ 	.word	0x00000048
        /*0244*/ 	.short	0x0100
        /*0246*/ 	.byte	0x06
	.zero		1


	//   ....[10]....
        /*0248*/ 	.word	0x000003e0
        /*024c*/ 	.word	0x000000ff
        /*0250*/ 	.word	0x00000050
        /*0254*/ 	.short	0x0100
        /*0256*/ 	.byte	0x06
	.zero		1


	//   ....[11]....
        /*0258*/ 	.word	0x000003f0
        /*025c*/ 	.word	0x000000ff
        /*0260*/ 	.word	0x00000058
        /*0264*/ 	.short	0x0100
        /*0266*/ 	.byte	0x06
	.zero		1


	//   ....[12]....
        /*0268*/ 	.word	0x00000400
        /*026c*/ 	.word	0x000000ff
        /*0270*/ 	.word	0x00000060
        /*0274*/ 	.short	0x0100
        /*0276*/ 	.byte	0x06
	.zero		1


	//   ....[13]....
        /*0278*/ 	.word	0x00000410
        /*027c*/ 	.word	0x000000ff
        /*0280*/ 	.word	0x00000068
        /*0284*/ 	.short	0x0100
        /*0286*/ 	.byte	0x06
	.zero		1


	//   ....[14]....
        /*0288*/ 	.word	0x00000590
        /*028c*/ 	.word	0x000000ff
        /*0290*/ 	.word	0x00000070
        /*0294*/ 	.short	0x0100
        /*0296*/ 	.byte	0x07
	.zero		1


	//   ....[15]....
        /*0298*/ 	.word	0x000005a0
        /*029c*/ 	.word	0x000000ff
        /*02a0*/ 	.word	0x00000078
        /*02a4*/ 	.short	0x0100
        /*02a6*/ 	.byte	0x07
	.zero		1


	//   ....[16]....
        /*02a8*/ 	.word	0x000005b0
        /*02ac*/ 	.word	0x000000ff
        /*02b0*/ 	.word	0x00000080
        /*02b4*/ 	.short	0x0100
        /*02b6*/ 	.byte	0x07
	.zero		1


	//   ....[17]....
        /*02b8*/ 	.word	0x000005c0
        /*02bc*/ 	.word	0x000000ff
        /*02c0*/ 	.word	0x00000088
        /*02c4*/ 	.short	0x0100
        /*02c6*/ 	.byte	0x07
	.zero		1


	//   ....[18]....
        /*02c8*/ 	.word	0x00000740
        /*02cc*/ 	.word	0x000000ff
        /*02d0*/ 	.word	0x00000090
        /*02d4*/ 	.short	0x0100
        /*02d6*/ 	.byte	0x07
	.zero		1


	//   ....[19]....
        /*02d8*/ 	.word	0x00000750
        /*02dc*/ 	.word	0x000000ff
        /*02e0*/ 	.word	0x00000098
        /*02e4*/ 	.short	0x0100
        /*02e6*/ 	.byte	0x07
	.zero		1


	//   ....[20]....
        /*02e8*/ 	.word	0x00000760
        /*02ec*/ 	.word	0x000000ff
        /*02f0*/ 	.word	0x000000a0
        /*02f4*/ 	.short	0x0100
        /*02f6*/ 	.byte	0x07
	.zero		1


	//   ....[21]....
        /*02f8*/ 	.word	0x00000770
        /*02fc*/ 	.word	0x000000ff
        /*0300*/ 	.word	0x000000a8
        /*0304*/ 	.short	0x0100
        /*0306*/ 	.byte	0x07
	.zero		1


	//   ....[22]....
        /*0308*/ 	.word	0x00000840
        /*030c*/ 	.word	0x000000ff
        /*0310*/ 	.word	0x000000b0
        /*0314*/ 	.short	0x0100
        /*0316*/ 	.byte	0x06
	.zero		1


	//   ....[23]....
        /*0318*/ 	.word	0x00000fc0
        /*031c*/ 	.word	0x0000000e
        /*0320*/ 	.word	0x000000a0
        /*0324*/ 	.short	0x010a
        /*0326*/ 	.byte	0xff
	.zero		1


	//   ....[24]....
        /*0328*/ 	.word	0x000010a0
        /*032c*/ 	.word	0x0000000e
        /*0330*/ 	.word	0x00000090
        /*0334*/ 	.short	0x0101
        /*0336*/ 	.byte	0xff
	.zero		1


	//   ....[25]....
        /*0338*/ 	.word	0x000012d0
        /*033c*/ 	.word	0x00000002
        /*0340*/ 	.word	0x000000a0
        /*0344*/ 	.short	0x010a
        /*0346*/ 	.byte	0xff
	.zero		1


	//   ....[26]....
        /*0348*/ 	.word	0x000013f0
        /*034c*/ 	.word	0x00000002
        /*0350*/ 	.word	0x00000090
        /*0354*/ 	.short	0x0101
        /*0356*/ 	.byte	0xff
	.zero		1


	//   ....[27]....
        /*0358*/ 	.word	0x00001400
        /*035c*/ 	.word	0x00000003
        /*0360*/ 	.word	0x000000a0
        /*0364*/ 	.short	0x010a
        /*0366*/ 	.byte	0xff
	.zero		1


	//   ....[28]....
        /*0368*/ 	.word	0x00001490
        /*036c*/ 	.word	0x000000ff
        /*0370*/ 	.word	0x00000090
        /*0374*/ 	.short	0x010a
        /*0376*/ 	.byte	0x22
	.zero		1


	//   ....[29]....
        /*0378*/ 	.word	0x00001510
        /*037c*/ 	.word	0x000000ff
        /*0380*/ 	.word	0x000000a0
        /*0384*/ 	.short	0x0101
        /*0386*/ 	.byte	0x22
	.zero		1


	//   ....[30]....
        /*0388*/ 	.word	0x00001620
        /*038c*/ 	.word	0x000000ff
        /*0390*/ 	.word	0x00000038
        /*0394*/ 	.short	0x010a
        /*0396*/ 	.byte	0x06
	.zero		1


	//   ....[31]....
        /*0398*/ 	.word	0x000017e0
        /*039c*/ 	.word	0x000000ff
        /*03a0*/ 	.word	0x00000038
        /*03a4*/ 	.short	0x010a
        /*03a6*/ 	.byte	0x05
	.zero		1


	//   ....[32]....
        /*03a8*/ 	.word	0x00001a70
        /*03ac*/ 	.word	0x000000ff
        /*03b0*/ 	.word	0x00000038
        /*03b4*/ 	.short	0x010a
        /*03b6*/ 	.byte	0x21
	.zero		1


	//   ....[33]....
        /*03b8*/ 	.word	0x00001ab0
        /*03bc*/ 	.word	0x00000003
        /*03c0*/ 	.word	0x00000090
        /*03c4*/ 	.short	0x010a
        /*03c6*/ 	.byte	0xff
	.zero		1


	//   ....[34]....
        /*03c8*/ 	.word	0x00001b50
        /*03cc*/ 	.word	0x00000003
        /*03d0*/ 	.word	0x000000a0
        /*03d4*/ 	.short	0x0101
        /*03d6*/ 	.byte	0xff
	.zero		1


	//   ....[35]....
        /*03d8*/ 	.word	0x00001d90
        /*03dc*/ 	.word	0x000000ff
        /*03e0*/ 	.word	0x00000038
        /*03e4*/ 	.short	0x010a
        /*03e6*/ 	.byte	0x05
	.zero		1


	//   ....[36]....
        /*03e8*/ 	.word	0x00001e70
        /*03ec*/ 	.word	0x000000ff
        /*03f0*/ 	.word	0x00000090
        /*03f4*/ 	.short	0x010a
        /*03f6*/ 	.byte	0x0c
	.zero		1


	//   ....[37]....
        /*03f8*/ 	.word	0x00001f10
        /*03fc*/ 	.word	0x000000ff
        /*0400*/ 	.word	0x000000a0
        /*0404*/ 	.short	0x0101
        /*0406*/ 	.byte	0x0c
	.zero		1


	//   ....[38]....
        /*0408*/ 	.word	0x000023f0
        /*040c*/ 	.word	0x000000ff
        /*0410*/ 	.word	0x00000000
        /*0414*/ 	.short	0x010a
        /*0416*/ 	.byte	0x19
	.zero		1


	//   ....[39]....
        /*0418*/ 	.word	0x00002400
        /*041c*/ 	.word	0x000000ff
        /*0420*/ 	.word	0x00000080
        /*0424*/ 	.short	0x010a
        /*0426*/ 	.byte	0x11
	.zero		1


	//   ....[40]....
        /*0428*/ 	.word	0x00002450
        /*042c*/ 	.word	0x000000ff
        /*0430*/ 	.word	0x00000080
        /*0434*/ 	.short	0x010a
        /*0436*/ 	.byte	0x11
	.zero		1


	//   ....[41]....
        /*0438*/ 	.word	0x00002660
        /*043c*/ 	.word	0x000000ff
        /*0440*/ 	.word	0x00000000
        /*0444*/ 	.short	0x010a
        /*0446*/ 	.byte	0x0d
	.zero		1


	//   ....[42]....
        /*0448*/ 	.word	0x00002810
        /*044c*/ 	.word	0x000000ff
        /*0450*/ 	.word	0x00000000
        /*0454*/ 	.short	0x010a
        /*0456*/ 	.byte	0x19
	.zero		1


	//   ....[43]....
        /*0458*/ 	.word	0x00002930
        /*045c*/ 	.word	0x000000ff
        /*0460*/ 	.word	0x00000080
        /*0464*/ 	.short	0x010a
        /*0466*/ 	.byte	0x10
	.zero		1


	//   ....[44]....
        /*0468*/ 	.word	0x00002940
        /*046c*/ 	.word	0x00000002
        /*0470*/ 	.word	0x00000090
        /*0474*/ 	.short	0x010a
        /*0476*/ 	.byte	0xff
	.zero		1


	//   ....[45]....
        /*0478*/ 	.word	0x000029e0
        /*047c*/ 	.word	0x00000002
        /*0480*/ 	.word	0x000000a0
        /*0484*/ 	.short	0x0101
        /*0486*/ 	.byte	0xff
	.zero		1


	//   ....[46]....
        /*0488*/ 	.word	0x00002ae0
        /*048c*/ 	.word	0x00000000
        /*0490*/ 	.word	0x00000080
        /*0494*/ 	.short	0x010a
        /*0496*/ 	.byte	0xff
	.zero		1


	//   ....[47]....
        /*0498*/ 	.word	0x00002b20
        /*049c*/ 	.word	0x00000000
        /*04a0*/ 	.word	0x00000080
        /*04a4*/ 	.short	0x010a
        /*04a6*/ 	.byte	0xff
	.zero		1


	//   ....[48]....
        /*04a8*/ 	.word	0x00002c20
        /*04ac*/ 	.word	0x000000ff
        /*04b0*/ 	.word	0x000000b0
        /*04b4*/ 	.short	0x0100
        /*04b6*/ 	.byte	0x05
	.zero		1


	//   ....[49]....
        /*04b8*/ 	.word	0x00002d10
        /*04bc*/ 	.word	0x000000ff
        /*04c0*/ 	.word	0x000000b0
        /*04c4*/ 	.short	0x0100
        /*04c6*/ 	.byte	0x05
	.zero		1


	//   ....[50]....
        /*04c8*/ 	.word	0x00002e00
        /*04cc*/ 	.word	0x000000ff
        /*04d0*/ 	.word	0x000000b0
        /*04d4*/ 	.short	0x0100
        /*04d6*/ 	.byte	0x05
	.zero		1


	//   ....[51]....
        /*04d8*/ 	.word	0x000030d0
        /*04dc*/ 	.word	0x00000003
        /*04e0*/ 	.word	0x00000000
        /*04e4*/ 	.short	0x010a
        /*04e6*/ 	.byte	0xff
	.zero		1


	//   ....[52]....
        /*04e8*/ 	.word	0x000030f0
        /*04ec*/ 	.word	0x00000003
        /*04f0*/ 	.word	0x00000000
        /*04f4*/ 	.short	0x010a
        /*04f6*/ 	.byte	0xff
	.zero		1


	//   ....[53]....
        /*04f8*/ 	.word	0x000032d0
        /*04fc*/ 	.word	0x00000003
        /*0500*/ 	.word	0x00000000
        /*0504*/ 	.short	0x010a
        /*0506*/ 	.byte	0xff
	.zero		1


	//   ....[54]....
        /*0508*/ 	.word	0x000032f0
        /*050c*/ 	.word	0x00000003
        /*0510*/ 	.word	0x00000000
        /*0514*/ 	.short	0x010a
        /*0516*/ 	.byte	0xff
	.zero		1


	//   ....[55]....
        /*0518*/ 	.word	0x000033e0
        /*051c*/ 	.word	0x00000003
        /*0520*/ 	.word	0x00000000
        /*0524*/ 	.short	0x0101
        /*0526*/ 	.byte	0xff
	.zero		1


	//   ....[56]....
        /*0528*/ 	.word	0x000034d0
        /*052c*/ 	.word	0x00000057
        /*0530*/ 	.word	0x00000090
        /*0534*/ 	.short	0x010a
        /*0536*/ 	.byte	0xff
	.zero		1


	//   ....[57]....
        /*0538*/ 	.word	0x00003530
        /*053c*/ 	.word	0x00000057
        /*0540*/ 	.word	0x000000a0
        /*0544*/ 	.short	0x0101
        /*0546*/ 	.byte	0xff
	.zero		1


	//   ....[58]....
        /*0548*/ 	.word	0x000039c0
        /*054c*/ 	.word	0x00000081
        /*0550*/ 	.word	0x00000070
        /*0554*/ 	.short	0x010a
        /*0556*/ 	.byte	0xff
	.zero		1


	//   ....[59]....
        /*0558*/ 	.word	0x00004f20
        /*055c*/ 	.word	0x00000005
        /*0560*/ 	.word	0x00000000
        /*0564*/ 	.short	0x0101
        /*0566*/ 	.byte	0xff
	.zero		1


	//   ....[60]....
        /*0568*/ 	.word	0x00004f30
        /*056c*/ 	.word	0x00000003
        /*0570*/ 	.word	0x00000090
        /*0574*/ 	.short	0x010a
        /*0576*/ 	.byte	0xff
	.zero		1


	//   ....[61]....
        /*0578*/ 	.word	0x00004ff0
        /*057c*/ 	.word	0x00000003
        /*0580*/ 	.word	0x000000a0
        /*0584*/ 	.short	0x0101
        /*0586*/ 	.byte	0xff
	.zero		1


	//   ....[62]....
        /*0588*/ 	.word	0x00005290
        /*058c*/ 	.word	0x00000003
        /*0590*/ 	.word	0x00000000
        /*0594*/ 	.short	0x0101
        /*0596*/ 	.byte	0xff
	.zero		1


	//   ....[63]....
        /*0598*/ 	.word	0x000052a0
        /*059c*/ 	.word	0x00000057
        /*05a0*/ 	.word	0x000000b0
        /*05a4*/ 	.short	0x010a
        /*05a6*/ 	.byte	0xff
	.zero		1


	//   ....[64]....
        /*05a8*/ 	.word	0x00005640
        /*05ac*/ 	.word	0x00000057
        /*05b0*/ 	.word	0x000000b0
        /*05b4*/ 	.short	0x0100
        /*05b6*/ 	.byte	0xff
	.zero		1


	//   ....[65]....
        /*05b8*/ 	.word	0x000056a0
        /*05bc*/ 	.word	0x0000000e
        /*05c0*/ 	.word	0x000000a0
        /*05c4*/ 	.short	0x010a
        /*05c6*/ 	.byte	0xff
	.zero		1


	//   ....[66]....
        /*05c8*/ 	.word	0x00005700
        /*05cc*/ 	.word	0x00000002
        /*05d0*/ 	.word	0x000000a0
        /*05d4*/ 	.short	0x010a
        /*05d6*/ 	.byte	0xff
	.zero		1


	//   ....[67]....
        /*05d8*/ 	.word	0x00005760
        /*05dc*/ 	.word	0x00000003
        /*05e0*/ 	.word	0x000000a0
        /*05e4*/ 	.short	0x010a
        /*05e6*/ 	.byte	0xff
	.zero		1


	//   ....[68]....
        /*05e8*/ 	.word	0x000057c0
        /*05ec*/ 	.word	0x00000000
        /*05f0*/ 	.word	0x00000090
        /*05f4*/ 	.short	0x010a
        /*05f6*/ 	.byte	0xff
	.zero		1


	//   ....[69]....
        /*05f8*/ 	.word	0x00005840
        /*05fc*/ 	.word	0x00000000
        /*0600*/ 	.word	0x00000038
        /*0604*/ 	.short	0x010a
        /*0606*/ 	.byte	0xff
	.zero		1


	//   ....[70]....
        /*0608*/ 	.word	0x000058a0
        /*060c*/ 	.word	0x00000003
        /*0610*/ 	.word	0x00000090
        /*0614*/ 	.short	0x010a
        /*0616*/ 	.byte	0xff
	.zero		1


	//   ....[71]....
        /*0618*/ 	.word	0x00005920
        /*061c*/ 	.word	0x00000000
        /*0620*/ 	.word	0x00000038
        /*0624*/ 	.short	0x010a
        /*0626*/ 	.byte	0xff
	.zero		1


	//   ....[72]....
        /*0628*/ 	.word	0x00005980
        /*062c*/ 	.word	0x00000002
        /*0630*/ 	.word	0x00000090
        /*0634*/ 	.short	0x010a
        /*0636*/ 	.byte	0xff
	.zero		1


	//   ....[73]....
        /*0638*/ 	.word	0x00005a00
        /*063c*/ 	.word	0x00000000
        /*0640*/ 	.word	0x00000080
        /*0644*/ 	.short	0x010a
        /*0646*/ 	.byte	0xff
	.zero		1


	//   ....[74]....
        /*0648*/ 	.word	0x00005a80
        /*064c*/ 	.word	0x00000000
        /*0650*/ 	.word	0x00000000
        /*0654*/ 	.short	0x010a
        /*0656*/ 	.byte	0xff
	.zero		1


	//   ....[75]....
        /*0658*/ 	.word	0x00005af0
        /*065c*/ 	.word	0x00000002
        /*0660*/ 	.word	0x00000090
        /*0664*/ 	.short	0x010a
        /*0666*/ 	.byte	0xff
	.zero		1


	//   ....[76]....
        /*0668*/ 	.word	0x00005b50
        /*066c*/ 	.word	0x00000003
        /*0670*/ 	.word	0x00000000
        /*0674*/ 	.short	0x010a
        /*0676*/ 	.byte	0xff
	.zero		1


	//   ....[77]....
        /*0678*/ 	.word	0x00005bb0
        /*067c*/ 	.word	0x00000003
        /*0680*/ 	.word	0x00000000
        /*0684*/ 	.short	0x010a
        /*0686*/ 	.byte	0xff
	.zero		1


	//   ....[78]....
        /*0688*/ 	.word	0x00005c00
        /*068c*/ 	.word	0x00000057
        /*0690*/ 	.word	0x00000090
        /*0694*/ 	.short	0x010a
        /*0696*/ 	.byte	0xff
	.zero		1


	//   ....[79]....
        /*0698*/ 	.word	0x00005c60
        /*069c*/ 	.word	0x00000081
        /*06a0*/ 	.word	0x00000070
        /*06a4*/ 	.short	0x010a
        /*06a6*/ 	.byte	0xff
	.zero		1


	//   ....[80]....
        /*06a8*/ 	.word	0x00005cc0
        /*06ac*/ 	.word	0x00000003
        /*06b0*/ 	.word	0x00000090
        /*06b4*/ 	.short	0x010a
        /*06b6*/ 	.byte	0xff
	.zero		1


	//   ....[81]....
        /*06b8*/ 	.word	0x00005d10
        /*06bc*/ 	.word	0x00000057
        /*06c0*/ 	.word	0x000000b0
        /*06c4*/ 	.short	0x010a
        /*06c6*/ 	.byte	0xff
	.zero		1


	//----- nvinfo : EIATTR_NUM_MBARRIERS
	.align		4
.L_60:
        /*06c8*/ 	.byte	0x03, 0x38
        /*06ca*/ 	.short	0x001b


	//----- nvinfo : EIATTR_EXIT_INSTR_OFFSETS
	.align		4
        /*06cc*/ 	.byte	0x04, 0x1c
        /*06ce*/ 	.short	(.L_62 - .L_61)


	//   ....[0]....
.L_61:
        /*06d0*/ 	.word	0x00005680


	//----- nvinfo : EIATTR_MAX_THREADS
	.align		4
.L_62:
        /*06d4*/ 	.byte	0x04, 0x05
        /*06d6*/ 	.short	(.L_64 - .L_63)
.L_63:
        /*06d8*/ 	.word	0x000000e0
        /*06dc*/ 	.word	0x00000001
        /*06e0*/ 	.word	0x00000001


	//----- nvinfo : EIATTR_CRS_STACK_SIZE
	.align		4
.L_64:
        /*06e4*/ 	.byte	0x04, 0x1e
        /*06e6*/ 	.short	(.L_66 - .L_65)
.L_65:
        /*06e8*/ 	.word	0x00000000


	//----- nvinfo : EIATTR_CBANK_PARAM_SIZE
	.align		4
.L_66:
        /*06ec*/ 	.byte	0x03, 0x19
        /*06ee*/ 	.short	0x0404


	//----- nvinfo : EIATTR_PARAM_CBANK
	.align		4
        /*06f0*/ 	.byte	0x04, 0x0a
        /*06f2*/ 	.short	(.L_68 - .L_67)
	.align		4
.L_67:
        /*06f4*/ 	.word	index@(.nv.constant0.kernel_cutlass_kernel_cudnngrouped_gemmgrouped_gemm_swiglugrouped_gemm_swiglu_quantBlockScaledContiguousGroupedGemmKernel_object_at__TiledMMA_ThrLayoutVMNK21111000_PermutationMNK____MMAAt_0)
        /*06f8*/ 	.short	0x0380
        /*06fa*/ 	.short	0x0404


	//----- nvinfo : EIATTR_SW_WAR
	.align		4
.L_68:
        /*06fc*/ 	.byte	0x04, 0x36
        /*06fe*/ 	.short	(.L_70 - .L_69)
.L_69:
        /*0700*/ 	.word	0x00000008
.L_70:


//--------------------- .nv.compat                --------------------------
	.section	.nv.compat,"",@"SHT_CUDA_COMPAT_INFO"
	.align	4
        /*0000*/ 	.byte	0x02, 0x02, 0x02, 0x00, 0x02, 0x05, 0x05, 0x00, 0x02, 0x03, 0x01, 0x00, 0x02, 0x06, 0x01, 0x00


//--------------------- .nv.callgraph             --------------------------
	.section	.nv.callgraph,"",@"SHT_CUDA_CALLGRAPH"
	.align	4
	.sectionentsize	8
	.align		4
        /*0000*/ 	.word	0x00000000
	.align		4
        /*0004*/ 	.word	0xffffffff
	.align		4
        /*0008*/ 	.word	0x00000000
	.align		4
        /*000c*/ 	.word	0xfffffffe
	.align		4
        /*0010*/ 	.word	0x00000000
	.align		4
        /*0014*/ 	.word	0xfffffffd
	.align		4
        /*0018*/ 	.word	0x00000000
	.align		4
        /*001c*/ 	.word	0xfffffffc


//--------------------- .text.kernel_cutlass_kernel_cudnngrouped_gemmgrouped_gemm_swiglugrouped_gemm_swiglu_quantBlockScaledContiguousGroupedGemmKernel_object_at__TiledMMA_ThrLayoutVMNK21111000_PermutationMNK____MMAAt_0 --------------------------
	.section	.text.kernel_cutlass_kernel_cudnngrouped_gemmgrouped_gemm_swiglugrouped_gemm_swiglu_quantBlockScaledContiguousGroupedGemmKernel_object_at__TiledMMA_ThrLayoutVMNK21111000_PermutationMNK____MMAAt_0,"ax",@progbits
	.align	128
        .global         kernel_cutlass_kernel_cudnngrouped_gemmgrouped_gemm_swiglugrouped_gemm_swiglu_quantBlockScaledContiguousGroupedGemmKernel_object_at__TiledMMA_ThrLayoutVMNK21111000_PermutationMNK____MMAAt_0
        .type           kernel_cutlass_kernel_cudnngrouped_gemmgrouped_gemm_swiglugrouped_gemm_swiglu_quantBlockScaledContiguousGroupedGemmKernel_object_at__TiledMMA_ThrLayoutVMNK21111000_PermutationMNK____MMAAt_0,@function
        .size           kernel_cutlass_kernel_cudnngrouped_gemmgrouped_gemm_swiglugrouped_gemm_swiglu_quantBlockScaledContiguousGroupedGemmKernel_object_at__TiledMMA_ThrLayoutVMNK21111000_PermutationMNK____MMAAt_0,(.L_x_116 - kernel_cutlass_kernel_cudnngrouped_gemmgrouped_gemm_swiglugrouped_gemm_swiglu_quantBlockScaledContiguousGroupedGemmKernel_object_at__TiledMMA_ThrLayoutVMNK21111000_PermutationMNK____MMAAt_0)
        .other          kernel_cutlass_kernel_cudnngrouped_gemmgrouped_gemm_swiglugrouped_gemm_swiglu_quantBlockScaledContiguousGroupedGemmKernel_object_at__TiledMMA_ThrLayoutVMNK21111000_PermutationMNK____MMAAt_0,@"STO_CUDA_ENTRY STV_DEFAULT"
kernel_cutlass_kernel_cudnngrouped_gemmgrouped_gemm_swiglugrouped_gemm_swiglu_quantBlockScaledContiguousGroupedGemmKernel_object_at__TiledMMA_ThrLayoutVMNK21111000_PermutationMNK____MMAAt_0:
.text.kernel_cutlass_kernel_cudnngrouped_gemmgrouped_gemm_swiglugrouped_gemm_swiglu_quantBlockScaledContiguousGroupedGemmKernel_object_at__TiledMMA_ThrLayoutVMNK21111000_PermutationMNK____MMAAt_0:
[----:B------:R-:W1:Y:S01]  /*0000*/  LDC R1, c[0x0][0x37c] ;  /* 0x0000df00ff017b82 */ /* 0x000e620000000800 */
[----:B------:R-:W2:Y:S01]  /*0010*/  S2R R3, SR_TID.Y ;  /* 0x0000000000037919 */ /* 0x000ea20000002200 */
[----:B------:R-:W3:Y:S06]  /*0020*/  LDCU UR5, c[0x0][0x360] ;  /* 0x00006c00ff0577ac */ /* 0x000eec0008000800 */
[----:B------:R-:W4:Y:S01]  /*0030*/  S2UR UR23, SR_CTAID.X ;  /* 0x00000000001779c3 */ /* 0x000f220000002500 */
[----:B------:R-:W2:Y:S01]  /*0040*/  S2R R0, SR_TID.Z ;  /* 0x0000000000007919 */ /* 0x000ea20000002300 */
[----:B------:R-:W2:Y:S01]  /*0050*/  LDCU UR4, c[0x0][0x364] ;  /* 0x00006c80ff0477ac */ /* 0x000ea20008000800 */
[----:B------:R-:W3:Y:S01]  /*0060*/  S2R R106, SR_TID.X ;  /* 0x00000000006a7919 */ /* 0x000ee20000002100 */
[----:B------:R-:W5:Y:S01]  /*0070*/  LDCU.U8 UR7, c[0x0][0x382] ;  /* 0x00007040ff0777ac */ /* 0x000f620008000000 */
[----:B------:R-:W4:Y:S02]  /*0080*/  LDCU.U8 UR6, c[0x0][0x381] ;  /* 0x00007020ff0677ac */ /* 0x000f240008000000 */
[----:B----4-:R-:W-:-:S02]  /*0090*/  ULOP3.LUT UR23, UR23, 0x1, URZ, 0xc0, !UPT ;  /* 0x0000000117177892 */ /* 0x010fc4000f8ec0ff */
[----:B-----5:R-:W-:Y:S02]  /*00a0*/  ULOP3.LUT UR7, UR7, 0x1, URZ, 0xc0, !UPT ;  /* 0x0000000107077892 */ /* 0x020fe4000f8ec0ff */
[----:B------:R-:W-:Y:S02]  /*00b0*/  ULOP3.LUT UR6, UR6, 0x1, URZ, 0xc0, !UPT ;  /* 0x0000000106067892 */ /* 0x000fe4000f8ec0ff */
[----:B------:R-:W-:Y:S02]  /*00c0*/  UISETP.NE.U32.AND UP6, UPT, UR7, 0x1, UPT ;  /* 0x000000010700788c */ /* 0x000fe4000bfc5070 */
[----:B------:R-:W-:Y:S01]  /*00d0*/  UISETP.NE.U32.AND UP5, UPT, UR6, 0x1, UPT ;  /* 0x000000010600788c */ /* 0x000fe2000bfa5070 */
[----:B--2---:R-:W-:Y:S01]  /*00e0*/  IMAD R3, R0, UR4, R3 ;  /* 0x0000000400037c24 */ /* 0x004fe2000f8e0203 */
[----:B------:R-:W2:Y:S03]  /*00f0*/  S2UR UR4, SR_CgaCtaId ;  /* 0x00000000000479c3 */ /* 0x000ea60000008800 */
[----:B---3--:R-:W-:Y:S01]  /*0100*/  IMAD R126, R3, UR5, R106 ;  /* 0x00000005037e7c24 */ /* 0x008fe2000f8e026a */
[----:B------:R-:W3:Y:S04]  /*0110*/  LDCU UR5, c[0x0][0x36c] ;  /* 0x00006d80ff0577ac */ /* 0x000ee80008000800 */
[----:B------:R-:W-:-:S06]  /*0120*/  SHF.R.U32.HI R126, RZ, 0x5, R126 ;  /* 0x00000005ff7e7819 */ /* 0x000fcc000001167e */
[----:B------:R-:W4:Y:S01]  /*0130*/  SHFL.IDX PT, R126, R126, RZ, 0x1f ;  /* 0x00001fff7e7e7589 */ /* 0x000f2200000e0000 */
[----:B---3--:R-:W-:Y:S01]  /*0140*/  UISETP.EQ.U32.AND UP4, UPT, UR5, 0x1, UPT ;  /* 0x000000010500788c */ /* 0x008fe2000bf82070 */
[C---:B----4-:R-:W-:Y:S02]  /*0150*/  ISETP.NE.AND P1, PT, R126.reuse, 0x5, PT ;  /* 0x000000057e00780c */ /* 0x050fe40003f25270 */
[----:B------:R-:W-:-:S11]  /*0160*/  ISETP.NE.AND P0, PT, R126, RZ, PT ;  /* 0x000000ff7e00720c */ /* 0x000fd60003f05270 */
[----:B-12---:R-:W-:Y:S05]  /*0170*/  @P1 BRA `(.L_x_0) ;  /* 0x0000000000501947 */ /* 0x006fea0003800000 */
[----:B------:R-:W1:Y:S02]  /*0180*/  LDCU.64 UR6, c[0x0][0x348] ;  /* 0x00006900ff0677ac */ /* 0x000e640008000a00 */
[----:B-1----:R-:W-:Y:S02]  /*0190*/  UIADD3 UR16, UP1, UPT, UR6, 0x40, URZ ;  /* 0x0000004006107890 */ /* 0x002fe4000ff3e0ff */
[----:B------:R-:W-:Y:S02]  /*01a0*/  UIADD3 UR14, UP0, UPT, UR6, 0xc0, URZ ;  /* 0x000000c0060e7890 */ /* 0x000fe4000ff1e0ff */
[----:B------:R-:W-:Y:S02]  /*01b0*/  UIADD3 UR12, UP3, UPT, UR6, 0x140, URZ ;  /* 0x00000140060c7890 */ /* 0x000fe4000ff7e0ff */
[----:B------:R-:W-:Y:S02]  /*01c0*/  UIADD3 UR10, UP2, UPT, UR6, 0x1c0, URZ ;  /* 0x000001c0060a7890 */ /* 0x000fe4000ff5e0ff */
[----:B------:R-:W-:-:S02]  /*01d0*/  UIADD3.X UR17, UPT, UPT, URZ, UR7, URZ, UP1, !UPT ;  /* 0x00000007ff117290 */ /* 0x000fc40008ffe4ff */
[----:B------:R-:W-:Y:S02]  /*01e0*/  UIADD3 UR8, UP1, UPT, UR6, 0x240, URZ ;  /* 0x0000024006087890 */ /* 0x000fe4000ff3e0ff */
[----:B------:R-:W-:Y:S02]  /*01f0*/  UIADD3.X UR15, UPT, UPT, URZ, UR7, URZ, UP0, !UPT ;  /* 0x00000007ff0f7290 */ /* 0x000fe400087fe4ff */
[----:B------:R-:W-:Y:S02]  /*0200*/  UIADD3 UR6, UP0, UPT, UR6, 0x2c0, URZ ;  /* 0x000002c006067890 */ /* 0x000fe4000ff1e0ff */
[----:B------:R-:W-:Y:S01]  /*0210*/  UIADD3.X UR13, UPT, UPT, URZ, UR7, URZ, UP3, !UPT ;  /* 0x00000007ff0d7290 */ /* 0x000fe20009ffe4ff */
[----:B------:R1:W-:Y:S01]  /*0220*/  UTMACCTL.PF [UR16] ;  /* 0x00000000100079b9 */ /* 0x0003e20008040000 */
[----:B------:R-:W-:-:S03]  /*0230*/  UIADD3.X UR11, UPT, UPT, URZ, UR7, URZ, UP2, !UPT ;  /* 0x00000007ff0b7290 */ /* 0x000fc600097fe4ff */
[----:B------:R1:W-:Y:S01]  /*0240*/  UTMACCTL.PF [UR14] ;  /* 0x000000000e0079b9 */ /* 0x0003e20008040000 */
[----:B------:R-:W-:-:S03]  /*0250*/  UIADD3.X UR9, UPT, UPT, URZ, UR7, URZ, UP1, !UPT ;  /* 0x00000007ff097290 */ /* 0x000fc60008ffe4ff */
[----:B------:R1:W-:Y:S01]  /*0260*/  UTMACCTL.PF [UR12] ;  /* 0x000000000c0079b9 */ /* 0x0003e20008040000 */
[----:B------:R-:W-:Y:S01]  /*0270*/  UIADD3.X UR7, UPT, UPT, URZ, UR7, URZ, UP0, !UPT ;  /* 0x00000007ff077290 */ /* 0x000fe200087fe4ff */
[----:B------:R1:W-:Y:S04]  /*0280*/  UTMACCTL.PF [UR10] ;  /* 0x000000000a0079b9 */ /* 0x0003e80008040000 */
[----:B------:R1:W-:Y:S04]  /*0290*/  UTMACCTL.PF [UR8] ;  /* 0x00000000080079b9 */ /* 0x0003e80008040000 */
[----:B------:R1:W-:Y:S02]  /*02a0*/  UTMACCTL.PF [UR6] ;  /* 0x00000000060079b9 */ /* 0x0003e40008040000 */
[----:B-1----:R-:W-:Y:S01]  /*02b0*/  NOP ;  /* 0x0000000000007918 */ /* 0x002fe20000000000 */
.L_x_0:
[----:B------:R-:W-:Y:S05]  /*02c0*/  @P0 BRA `(.L_x_1) ;  /* 0x0000000000580947 */ /* 0x000fea0003800000 */
[----:B------:R-:W-:Y:S01]  /*02d0*/  UMOV UR6, 0x400 ;  /* 0x0000040000067882 */ /* 0x000fe20000000000 */
[----:B------:R-:W-:Y:S01]  /*02e0*/  UMOV UR5, 0x1 ;  /* 0x0000000100057882 */ /* 0x000fe20000000000 */
[----:B------:R-:W-:Y:S02]  /*02f0*/  ULEA UR6, UR4, UR6, 0x18 ;  /* 0x0000000604067291 */ /* 0x000fe4000f8ec0ff */
[----:B------:R-:W-:-:S04]  /*0300*/  UIADD3 UR8, UPT, UPT, -UR5, 0x100000, URZ ;  /* 0x0010000005087890 */ /* 0x000fc8000fffe1ff */
[----:B------:R-:W-:Y:S02]  /*0310*/  USHF.L.U32 UR9, UR8, 0xb, URZ ;  /* 0x0000000b08097899 */ /* 0x000fe400080006ff */
[----:B------:R-:W-:Y:S01]  /*0320*/  USHF.L.U32 UR8, UR8, 0x1, URZ ;  /* 0x0000000108087899 */ /* 0x000fe200080006ff */
[----:B------:R-:W1:Y:S11]  /*0330*/  FENCE.VIEW.ASYNC.S ;  /* 0x00000000000073c6 */ /* 0x000e760000000000 */
[----:B-1----:R1:W2:Y:S01]  /*0340*/  SYNCS.EXCH.64 URZ, [UR6], UR8 ;  /* 0x0000000806ff75b2 */ /* 0x0022a20008000100 */
[----:B------:R1:W3:Y:S01]  /*0350*/  SYNCS.EXCH.64 URZ, [UR6+0x8], UR8 ;  /* 0x0000080806ff75b2 */ /* 0x0002e20008000100 */
[----:B------:R1:W4:Y:S01]  /*0360*/  SYNCS.EXCH.64 URZ, [UR6+0x10], UR8 ;  /* 0x0000100806ff75b2 */ /* 0x0003220008000100 */
[----:B------:R1:W1:Y:S01]  /*0370*/  SYNCS.EXCH.64 URZ, [UR6+0x18], UR8 ;  /* 0x0000180806ff75b2 */ /* 0x0002620008000100 */
        /* <DEDUP_REMOVED lines=10> */
[----:B------:R-:W-:Y:S01]  /*0420*/  NOP ;  /* 0x0000000000007918 */ /* 0x000fe20000000000 */
.L_x_1:
[----:B------:R-:W-:Y:S01]  /*0430*/  NOP ;  /* 0x0000000000007918 */ /* 0x000fe20000000000 */
[----:B------:R-:W-:Y:S05]  /*0440*/  BRA.U !UP4, `(.L_x_2) ;  /* 0x000000010c087547 */ /* 0x000fea000b800000 */
[----:B-1234-:R-:W-:Y:S01]  /*0450*/  UCGABAR_ARV ;  /* 0x00000000000079c7 */ /* 0x01efe20008000000 */
[----:B------:R-:W-:Y:S05]  /*0460*/  BRA `(.L_x_3) ;  /* 0x0000000000047947 */ /* 0x000fea0003800000 */
.L_x_2:
[----:B-1234-:R-:W-:Y:S01]  /*0470*/  NOP ;  /* 0x0000000000007918 */ /* 0x01efe20000000000 */
.L_x_3:
[----:B------:R-:W-:Y:S05]  /*0480*/  BRA.U !UP4, `(.L_x_4) ;  /* 0x000000010c0c7547 */ /* 0x000fea000b800000 */
[----:B------:R-:W-:Y:S01]  /*0490*/  UCGABAR_WAIT ;  /* 0x0000000000007dc7 */ /* 0x000fe20008000000 */
[----:B------:R-:W-:Y:S01]  /*04a0*/  CCTL.IVALL ;  /* 0x00000000ff00798f */ /* 0x000fe20002000000 */
[----:B------:R-:W-:Y:S05]  /*04b0*/  BRA `(.L_x_5) ;  /* 0x0000000000047947 */ /* 0x000fea0003800000 */
.L_x_4:
[----:B------:R-:W-:Y:S06]  /*04c0*/  BAR.SYNC.DEFER_BLOCKING 0x0 ;  /* 0x0000000000007b1d */ /* 0x000fec0000010000 */
.L_x_5:
[----:B------:R-:W-:Y:S05]  /*04d0*/  @P0 BRA `(.L_x_6) ;  /* 0x0000000000400947 */ /* 0x000fea0003800000 */
[----:B------:R-:W-:Y:S01]  /*04e0*/  UMOV UR7, 0x400 ;  /* 0x0000040000077882 */ /* 0x000fe20000000000 */
[----:B------:R-:W-:Y:S01]  /*04f0*/  UMOV UR6, 0x1 ;  /* 0x0000000100067882 */ /* 0x000fe20000000000 */
[----:B------:R-:W-:Y:S01]  /*0500*/  UMOV UR5, 0x8 ;  /* 0x0000000800057882 */ /* 0x000fe20000000000 */
[----:B------:R-:W-:Y:S02]  /*0510*/  ULEA UR7, UR4, UR7, 0x18 ;  /* 0x0000000704077291 */ /* 0x000fe4000f8ec0ff */
[----:B------:R-:W-:-:S04]  /*0520*/  UIADD3 UR8, UPT, UPT, -UR6, 0x100000, URZ ;  /* 0x0010000006087890 */ /* 0x000fc8000fffe1ff */
[----:B------:R-:W-:Y:S02]  /*0530*/  USHF.L.U32 UR9, UR8, 0xb, URZ ;  /* 0x0000000b08097899 */ /* 0x000fe400080006ff */
[----:B------:R-:W-:Y:S02]  /*0540*/  USHF.L.U32 UR8, UR8, 0x1, URZ ;  /* 0x0000000108087899 */ /* 0x000fe400080006ff */
[----:B------:R-:W-:-:S04]  /*0550*/  UIADD3 UR10, UPT, UPT, -UR5, 0x100000, URZ ;  /* 0x00100000050a7890 */ /* 0x000fc8000fffe1ff */
[----:B------:R-:W-:Y:S02]  /*0560*/  USHF.L.U32 UR11, UR10, 0xb, URZ ;  /* 0x0000000b0a0b7899 */ /* 0x000fe400080006ff */
[----:B------:R-:W-:Y:S01]  /*0570*/  USHF.L.U32 UR10, UR10, 0x1, URZ ;  /* 0x000000010a0a7899 */ /* 0x000fe200080006ff */
[----:B------:R-:W1:Y:S03]  /*0580*/  FENCE.VIEW.ASYNC.S ;  /* 0x00000000000073c6 */ /* 0x000e660000000000 */
[----:B-1----:R1:W2:Y:S01]  /*0590*/  SYNCS.EXCH.64 URZ, [UR7+0x70], UR8 ;  /* 0x0000700807ff75b2 */ /* 0x0022a20008000100 */
[----:B------:R1:W3:Y:S07]  /*05a0*/  SYNCS.EXCH.64 URZ, [UR7+0x78], UR8 ;  /* 0x0000780807ff75b2 */ /* 0x0002ee0008000100 */
[----:B------:R1:W4:Y:S01]  /*05b0*/  SYNCS.EXCH.64 URZ, [UR7+0x80], UR10 ;  /* 0x0000800a07ff75b2 */ /* 0x0003220008000100 */
[----:B------:R1:W1:Y:S01]  /*05c0*/  SYNCS.EXCH.64 URZ, [UR7+0x88], UR10 ;  /* 0x0000880a07ff75b2 */ /* 0x0002620008000100 */
[----:B------:R-:W-:Y:S01]  /*05d0*/  NOP ;  /* 0x0000000000007918 */ /* 0x000fe20000000000 */
.L_x_6:
[----:B------:R-:W-:Y:S01]  /*05e0*/  NOP ;  /* 0x0000000000007918 */ /* 0x000fe20000000000 */
[----:B------:R-:W-:Y:S05]  /*05f0*/  BRA.U !UP4, `(.L_x_7) ;  /* 0x000000010c087547 */ /* 0x000fea000b800000 */
[----:B-1234-:R-:W-:Y:S01]  /*0600*/  UCGABAR_ARV ;  /* 0x00000000000079c7 */ /* 0x01efe20008000000 */
[----:B------:R-:W-:Y:S05]  /*0610*/  BRA `(.L_x_8) ;  /* 0x0000000000047947 */ /* 0x000fea0003800000 */
.L_x_7:
[----:B-1234-:R-:W-:Y:S01]  /*0620*/  NOP ;  /* 0x0000000000007918 */ /* 0x01efe20000000000 */
.L_x_8:
[----:B------:R-:W-:Y:S05]  /*0630*/  BRA.U !UP4, `(.L_x_9) ;  /* 0x000000010c0c7547 */ /* 0x000fea000b800000 */
[----:B------:R-:W-:Y:S01]  /*0640*/  UCGABAR_WAIT ;  /* 0x0000000000007dc7 */ /* 0x000fe20008000000 */
[----:B------:R-:W-:Y:S01]  /*0650*/  CCTL.IVALL ;  /* 0x00000000ff00798f */ /* 0x000fe20002000000 */
[----:B------:R-:W-:Y:S05]  /*0660*/  BRA `(.L_x_10) ;  /* 0x0000000000047947 */ /* 0x000fea0003800000 */
.L_x_9:
[----:B------:R-:W-:Y:S06]  /*0670*/  BAR.SYNC.DEFER_BLOCKING 0x0 ;  /* 0x0000000000007b1d */ /* 0x000fec0000010000 */
.L_x_10:
        /* <DEDUP_REMOVED lines=17> */
.L_x_11:
[----:B------:R-:W-:Y:S01]  /*0790*/  NOP ;  /* 0x0000000000007918 */ /* 0x000fe20000000000 */
[----:B-1234-:R-:W-:Y:S06]  /*07a0*/  BAR.SYNC.DEFER_BLOCKING 0x0 ;  /* 0x0000000000007b1d */ /* 0x01efec0000010000 */
[----:B------:R-:W-:Y:S05]  /*07b0*/  @P0 BRA `(.L_x_12) ;  /* 0x0000000000280947 */ /* 0x000fea0003800000 */
[----:B------:R-:W-:Y:S01]  /*07c0*/  UMOV UR6, 0x400 ;  /* 0x0000040000067882 */ /* 0x000fe20000000000 */
[----:B------:R-:W-:Y:S01]  /*07d0*/  UMOV UR5, 0x20 ;  /* 0x0000002000057882 */ /* 0x000fe20000000000 */
[----:B------:R-:W-:Y:S02]  /*07e0*/  ULEA UR6, UR4, UR6, 0x18 ;  /* 0x0000000604067291 */ /* 0x000fe4000f8ec0ff */
[----:B------:R-:W-:-:S04]  /*07f0*/  UIADD3 UR8, UPT, UPT, -UR5, 0x100000, URZ ;  /* 0x0010000005087890 */ /* 0x000fc8000fffe1ff */
[----:B------:R-:W-:Y:S02]  /*0800*/  USHF.L.U32 UR9, UR8, 0xb, URZ ;  /* 0x0000000b08097899 */ /* 0x000fe400080006ff */
[----:B------:R-:W-:Y:S01]  /*0810*/  USHF.L.U32 UR8, UR8, 0x1, URZ ;  /* 0x0000000108087899 */ /* 0x000fe200080006ff */
[----:B------:R-:W-:Y:S01]  /*0820*/  ELECT P0, URZ, PT ;  /* 0x0000000000ff782f */ /* 0x000fe20003800000 */
[----:B------:R-:W1:Y:S10]  /*0830*/  FENCE.VIEW.ASYNC.S ;  /* 0x00000000000073c6 */ /* 0x000e740000000000 */
[----:B-1----:R1:W2:Y:S01]  /*0840*/  SYNCS.EXCH.64 URZ, [UR6+0xb0], UR8 ;  /* 0x0000b00806ff75b2 */ /* 0x0022a20008000100 */
[----:B------:R-:W-:Y:S01]  /*0850*/  NOP ;  /* 0x0000000000007918 */ /* 0x000fe20000000000 */
.L_x_12:
[----:B------:R-:W-:Y:S01]  /*0860*/  NOP ;  /* 0x0000000000007918 */ /* 0x000fe20000000000 */
[----:B------:R-:W-:Y:S05]  /*0870*/  BRA.U !UP4, `(.L_x_13) ;  /* 0x000000010c087547 */ /* 0x000fea000b800000 */
[----:B--2---:R-:W-:Y:S01]  /*0880*/  UCGABAR_ARV ;  /* 0x00000000000079c7 */ /* 0x004fe20008000000 */
[----:B------:R-:W-:Y:S05]  /*0890*/  BRA `(.L_x_14) ;  /* 0x0000000000047947 */ /* 0x000fea0003800000 */
.L_x_13:
[----:B--2---:R-:W-:Y:S01]  /*08a0*/  NOP ;  /* 0x0000000000007918 */ /* 0x004fe20000000000 */
.L_x_14:
[----:B------:R-:W-:Y:S01]  /*08b0*/  USHF.L.U32 UR21, UR23, 0x7, URZ ;  /* 0x0000000717157899 */ /* 0x000fe200080006ff */
[----:B------:R-:W-:Y:S05]  /*08c0*/  BRA.U !UP4, `(.L_x_15) ;  /* 0x000000010c0c7547 */ /* 0x000fea000b800000 */
[----:B------:R-:W-:Y:S01]  /*08d0*/  UCGABAR_WAIT ;  /* 0x0000000000007dc7 */ /* 0x000fe20008000000 */
[----:B------:R-:W-:Y:S01]  /*08e0*/  CCTL.IVALL ;  /* 0x00000000ff00798f */ /* 0x000fe20002000000 */
[----:B------:R-:W-:Y:S05]  /*08f0*/  BRA `(.L_x_16) ;  /* 0x0000000000047947 */ /* 0x000fea0003800000 */
.L_x_15:
[----:B------:R-:W-:Y:S06]  /*0900*/  BAR.SYNC.DEFER_BLOCKING 0x0 ;  /* 0x0000000000007b1d */ /* 0x000fec0000010000 */
.L_x_16:
[----:B------:R-:W-:Y:S01]  /*0910*/  ISETP.NE.AND P0, PT, R126, 0x6, PT ;  /* 0x000000067e00780c */ /* 0x000fe20003f05270 */
[----:B------:R-:W2:-:S12]  /*0920*/  LDCU.64 UR30, c[0x0][0x358] ;  /* 0x00006b00ff1e77ac */ /* 0x000e980008000a00 */
[----:B------:R-:W-:Y:S05]  /*0930*/  @P0 BRA `(.L_x_17) ;  /* 0x0000000800b80947 */ /* 0x000fea0003800000 */
[----:B------:R-:W-:Y:S01]  /*0940*/  LOP3.LUT R0, R106, 0x1f, RZ, 0xc0, !PT ;  /* 0x0000001f6a007812 */ /* 0x000fe200078ec0ff */
[----:B------:R-:W-:Y:S01]  /*0950*/  IMAD.MOV.U32 R19, RZ, RZ, 0x7fffffff ;  /* 0x7fffffffff137424 */ /* 0x000fe200078e00ff */
[----:B-1----:R-:W1:Y:S01]  /*0960*/  S2UR UR9, SR_CTAID.Z ;  /* 0x00000000000979c3 */ /* 0x002e620000002700 */
[----:B------:R-:W1:Y:S01]  /*0970*/  LDCU.64 UR6, c[0x0][0x760] ;  /* 0x0000ec00ff0677ac */ /* 0x000e620008000a00 */
[C---:B------:R-:W-:Y:S01]  /*0980*/  ISETP.GT.U32.AND P0, PT, R0.reuse, 0x7, PT ;  /* 0x000000070000780c */ /* 0x040fe20003f04070 */
[----:B------:R-:W3:Y:S01]  /*0990*/  LDCU.U8 UR8, c[0x0][0x768] ;  /* 0x0000ed00ff0877ac */ /* 0x000ee20008000000 */
[----:B------:R-:W4:Y:S01]  /*09a0*/  LDCU.U8 UR10, c[0x0][0x769] ;  /* 0x0000ed20ff0a77ac */ /* 0x000f220008000000 */
[----:B------:R-:W5:Y:S10]  /*09b0*/  LDCU UR14, c[0x0][0x770] ;  /* 0x0000ee00ff0e77ac */ /* 0x000f740008000800 */
[----:B------:R-:W2:Y:S02]  /*09c0*/  @!P0 LDC.64 R2, c[0x0][0x748] ;  /* 0x0001d200ff028b82 */ /* 0x000ea40000000a00 */
[----:B--2---:R-:W-:-:S05]  /*09d0*/  @!P0 IMAD.WIDE.U32 R2, R0, 0x4, R2 ;  /* 0x0000000400028825 */ /* 0x004fca00078e0002 */
[----:B------:R-:W2:Y:S01]  /*09e0*/  @!P0 LDG.E R19, desc[UR30][R2.64] ;  /* 0x0000001e02138981 */ /* 0x000ea2000c1e1900 */
[----:B-1----:R-:W-:Y:S01]  /*09f0*/  UIMAD.WIDE.U32 UR4, UR9, UR7, URZ ;  /* 0x00000007090472a5 */ /* 0x002fe2000f8e00ff */
[----:B------:R-:W-:Y:S01]  /*0a00*/  HFMA2 R0, -RZ, RZ, 0, 5.9604644775390625e-08 ;  /* 0x00000001ff007431 */ /* 0x000fe200000001ff */
[----:B------:R-:W-:Y:S01]  /*0a10*/  UISETP.GT.U32.AND UP0, UPT, UR9, 0x1ff, UPT ;  /* 0x000001ff0900788c */ /* 0x000fe2000bf04070 */
[----:B------:R-:W-:-:S04]  /*0a20*/  IMAD.MOV.U32 R10, RZ, RZ, RZ ;  /* 0x000000ffff0a7224 */ /* 0x000fc800078e00ff */
[----:B------:R-:W-:Y:S02]  /*0a30*/  UMOV UR11, UR5 ;  /* 0x00000005000b7c82 */ /* 0x000fe40008000000 */
[----:B------:R-:W-:Y:S02]  /*0a40*/  UIADD3 UR7, UPT, UPT, -UR11, UR9, URZ ;  /* 0x000000090b077290 */ /* 0x000fe4000fffe1ff */
[----:B------:R-:W1:Y:S02]  /*0a50*/  LDCU.64 UR4, c[0x0][0x778] ;  /* 0x0000ef00ff0477ac */ /* 0x000e640008000a00 */
[----:B---3--:R-:W-:-:S04]  /*0a60*/  USHF.R.U32.HI UR7, URZ, UR8, UR7 ;  /* 0x00000008ff077299 */ /* 0x008fc80008011607 */
[----:B------:R-:W-:-:S04]  /*0a70*/  UIADD3 UR11, UPT, UPT, UR11, UR7, URZ ;  /* 0x000000070b0b7290 */ /* 0x000fc8000fffe0ff */
[----:B----4-:R-:W-:-:S03]  /*0a80*/  USHF.R.U32.HI UR11, URZ, UR10, UR11 ;  /* 0x0000000aff0b7299 */ /* 0x010fc6000801160b */
[----:B------:R-:W3:Y:S01]  /*0a90*/  LDCU.U8 UR7, c[0x0][0x780] ;  /* 0x0000f000ff0777ac */ /* 0x000ee20008000000 */
[----:B------:R-:W-:-:S04]  /*0aa0*/  UIADD3 UR11, UPT, UPT, -UR11, URZ, URZ ;  /* 0x000000ff0b0b7290 */ /* 0x000fc8000fffe1ff */
[----:B------:R-:W-:-:S04]  /*0ab0*/  UIMAD UR6, UR11, UR6, UR9 ;  /* 0x000000060b0672a4 */ /* 0x000fc8000f8e0209 */
[----:B-1----:R-:W-:-:S03]  /*0ac0*/  UIMAD.WIDE.U32 UR12, UR6, UR5, URZ ;  /* 0x00000005060c72a5 */ /* 0x002fc6000f8e00ff */
[----:B------:R-:W1:Y:S04]  /*0ad0*/  LDCU.U8 UR11, c[0x0][0x781] ;  /* 0x0000f020ff0b77ac */ /* 0x000e680008000000 */
[----:B------:R-:W-:Y:S02]  /*0ae0*/  UMOV UR5, UR13 ;  /* 0x0000000d00057c82 */ /* 0x000fe40008000000 */
[----:B------:R-:W-:Y:S02]  /*0af0*/  UIADD3 UR16, UPT, UPT, UR6, -UR5, URZ ;  /* 0x8000000506107290 */ /* 0x000fe4000fffe0ff */
[----:B------:R-:W4:Y:S02]  /*0b00*/  LDCU.U8 UR13, c[0x0][0x774] ;  /* 0x0000ee80ff0d77ac */ /* 0x000f240008000000 */
[----:B---3--:R-:W-:Y:S01]  /*0b10*/  USHF.R.U32.HI UR16, URZ, UR7, UR16 ;  /* 0x00000007ff107299 */ /* 0x008fe20008011610 */
[----:B------:R-:W3:Y:S03]  /*0b20*/  LDCU.U8 UR12, c[0x0][0x775] ;  /* 0x0000eea0ff0c77ac */ /* 0x000ee60008000000 */
[----:B------:R-:W-:Y:S01]  /*0b30*/  UIADD3 UR16, UPT, UPT, UR5, UR16, URZ ;  /* 0x0000001005107290 */ /* 0x000fe2000fffe0ff */
[----:B------:R-:W3:Y:S03]  /*0b40*/  LDCU UR5, c[0x0][0x76c] ;  /* 0x0000ed80ff0577ac */ /* 0x000ee60008000800 */
[----:B-1----:R-:W-:-:S04]  /*0b50*/  USHF.R.U32.HI UR16, URZ, UR11, UR16 ;  /* 0x0000000bff107299 */ /* 0x002fc80008011610 */
[----:B-----5:R-:W-:-:S04]  /*0b60*/  UIMAD.WIDE.U32 UR14, UR16, UR14, URZ ;  /* 0x0000000e100e72a5 */ /* 0x020fc8000f8e00ff */
[----:B------:R-:W-:-:S04]  /*0b70*/  UIADD3 UR14, UPT, UPT, UR16, -UR15, URZ ;  /* 0x8000000f100e7290 */ /* 0x000fc8000fffe0ff */
[----:B----4-:R-:W-:-:S04]  /*0b80*/  USHF.R.U32.HI UR14, URZ, UR13, UR14 ;  /* 0x0000000dff0e7299 */ /* 0x010fc8000801160e */
[----:B------:R-:W-:-:S04]  /*0b90*/  UIADD3 UR14, UPT, UPT, UR15, UR14, URZ ;  /* 0x0000000e0f0e7290 */ /* 0x000fc8000fffe0ff */
[----:B---3--:R-:W-:-:S04]  /*0ba0*/  USHF.R.U32.HI UR14, URZ, UR12, UR14 ;  /* 0x0000000cff0e7299 */ /* 0x008fc8000801160e */
[----:B------:R-:W-:-:S04]  /*0bb0*/  UIADD3 UR14, UPT, UPT, -UR14, URZ, URZ ;  /* 0x000000ff0e0e7290 */ /* 0x000fc8000fffe1ff */
[----:B------:R-:W-:Y:S02]  /*0bc0*/  UIMAD UR5, UR14, UR5, UR16 ;  /* 0x000000050e0572a4 */ /* 0x000fe4000f8e0210 */
[----:B------:R-:W-:Y:S02]  /*0bd0*/  UIADD3 UR16, UPT, UPT, -UR16, URZ, URZ ;  /* 0x000000ff10107290 */ /* 0x000fe4000fffe1ff */
[----:B------:R-:W-:Y:S02]  /*0be0*/  UIADD3 UR5, UPT, UPT, UR5, UR5, URZ ;  /* 0x0000000505057290 */ /* 0x000fe4000fffe0ff */
[----:B------:R-:W-:Y:S02]  /*0bf0*/  UIMAD UR4, UR16, UR4, UR6 ;  /* 0x00000004100472a4 */ /* 0x000fe4000f8e0206 */
[----:B------:R-:W-:-:S04]  /*0c00*/  ULOP3.LUT UR5, UR5, UR23, URZ, 0xfc, !UPT ;  /* 0x0000001705057292 */ /* 0x000fc8000f8efcff */
[----:B------:R-:W-:Y:S02]  /*0c10*/  MOV R5, UR4 ;  /* 0x0000000400057c02 */ /* 0x000fe40008000f00 */
[----:B------:R-:W-:Y:S01]  /*0c20*/  IMAD.U32 R4, RZ, RZ, UR5 ;  /* 0x00000005ff047e24 */ /* 0x000fe2000f8e00ff */
[----:B--2---:R1:W2:Y:S01]  /*0c30*/  SHFL.IDX PT, R2, R19, 0x7, 0x1f ;  /* 0x00e01f0013027f89 */ /* 0x0042a200000e0000 */
[----:B------:R-:W-:Y:S05]  /*0c40*/  BRA.U UP0, `(.L_x_18) ;  /* 0x0000000500807547 */ /* 0x000fea000b800000 */
[----:B------:R-:W3:Y:S01]  /*0c50*/  LDC R7, c[0x0][0x374] ;  /* 0x0000dd00ff077b82 */ /* 0x000ee20000000800 */
[----:B--2---:R-:W-:Y:S01]  /*0c60*/  SHF.R.S32.HI R3, RZ, 0x1f, R2 ;  /* 0x0000001fff037819 */ /* 0x004fe20000011402 */
[----:B------:R-:W-:Y:S02]  /*0c70*/  IMAD.U32 R18, RZ, RZ, UR9 ;  /* 0x00000009ff127e24 */ /* 0x000fe4000f8e00ff */
[----:B------:R-:W-:Y:S01]  /*0c80*/  IMAD.MOV.U32 R10, RZ, RZ, RZ ;  /* 0x000000ffff0a7224 */ /* 0x000fe200078e00ff */
[----:B------:R-:W-:Y:S01]  /*0c90*/  LEA.HI R16, R3, R2, RZ, 0x8 ;  /* 0x0000000203107211 */ /* 0x000fe200078f40ff */
[----:B------:R-:W-:Y:S02]  /*0ca0*/  IMAD.MOV.U32 R15, RZ, RZ, RZ ;  /* 0x000000ffff0f7224 */ /* 0x000fe400078e00ff */
[----:B------:R-:W3:Y:S01]  /*0cb0*/  LDC R6, c[0x0][0x370] ;  /* 0x0000dc00ff067b82 */ /* 0x000ee20000000800 */
[----:B------:R-:W-:Y:S02]  /*0cc0*/  LOP3.LUT R3, R16, 0xffffff00, RZ, 0xc0, !PT ;  /* 0xffffff0010037812 */ /* 0x000fe400078ec0ff */
[----:B------:R-:W-:-:S02]  /*0cd0*/  SHF.R.S32.HI R0, RZ, 0x8, R16 ;  /* 0x00000008ff007819 */ /* 0x000fc40000011410 */
[----:B------:R-:W-:Y:S02]  /*0ce0*/  ISETP.NE.AND P0, PT, R2, R3, PT ;  /* 0x000000030200720c */ /* 0x000fe40003f05270 */
[----:B------:R-:W-:Y:S01]  /*0cf0*/  LEA.HI.SX32 R16, R16, 0xffffffff, 0x18 ;  /* 0xffffffff10107811 */ /* 0x000fe200078fc2ff */
[----:B------:R-:W2:Y:S01]  /*0d00*/  LDC R17, c[0x0][0x378] ;  /* 0x0000de00ff117b82 */ /* 0x000ea20000000800 */
[----:B------:R-:W-:-:S07]  /*0d10*/  ISETP.LT.AND P0, PT, R2, RZ, P0 ;  /* 0x000000ff0200720c */ /* 0x000fce0000701270 */
[----:B------:R-:W4:Y:S06]  /*0d20*/  LDC R12, c[0x0][0x770] ;  /* 0x0001dc00ff0c7b82 */ /* 0x000f2c0000000800 */
[----:B------:R-:W-:Y:S02]  /*0d30*/  @!P0 IMAD.MOV R16, RZ, RZ, R0 ;  /* 0x000000ffff108224 */ /* 0x000fe400078e0200 */
[----:B------:R-:W1:Y:S01]  /*0d40*/  LDC R11, c[0x0][0x76c] ;  /* 0x0001db00ff0b7b82 */ /* 0x000e620000000800 */
[----:B---3--:R-:W-:Y:S02]  /*0d50*/  IMAD R6, R7, R6, RZ ;  /* 0x0000000607067224 */ /* 0x008fe400078e02ff */
[----:B------:R-:W-:-:S05]  /*0d60*/  IMAD.MOV.U32 R0, RZ, RZ, 0x1 ;  /* 0x00000001ff007424 */ /* 0x000fca00078e00ff */
[----:B------:R-:W3:Y:S01]  /*0d70*/  LDC.64 R8, c[0x0][0x760] ;  /* 0x0001d800ff087b82 */ /* 0x000ee20000000a00 */
[----:B--2---:R-:W-:Y:S02]  /*0d80*/  IMAD R17, R6, R17, RZ ;  /* 0x0000001106117224 */ /* 0x004fe400078e02ff */
[----:B------:R-:W-:-:S03]  /*0d90*/  IMAD.MOV.U32 R6, RZ, RZ, -0x1 ;  /* 0xffffffffff067424 */ /* 0x000fc600078e00ff */
[----:B------:R-:W-:Y:S02]  /*0da0*/  LEA.HI R17, R17, R17, RZ, 0x1 ;  /* 0x0000001111117211 */ /* 0x000fe400078f08ff */
[----:B------:R-:W2:Y:S02]  /*0db0*/  LDC.64 R2, c[0x0][0x778] ;  /* 0x0001de00ff027b82 */ /* 0x000ea40000000a00 */
[----:B----4-:R-:W-:-:S07]  /*0dc0*/  SHF.R.S32.HI R17, RZ, 0x1, R17 ;  /* 0x00000001ff117819 */ /* 0x010fce0000011411 */
.L_x_23:
[----:B------:R-:W-:-:S04]  /*0dd0*/  LEA.HI R13, R4, R4, RZ, 0x1 ;  /* 0x00000004040d7211 */ /* 0x000fc800078f08ff */
[----:B------:R-:W-:Y:S02]  /*0de0*/  LOP3.LUT R7, R13, 0xfffffffe, RZ, 0xc0, !PT ;  /* 0xfffffffe0d077812 */ /* 0x000fe400078ec0ff */
[----:B------:R-:W-:Y:S02]  /*0df0*/  SHF.R.S32.HI R13, RZ, 0x1, R13 ;  /* 0x00000001ff0d7819 */ /* 0x000fe4000001140d */
[----:B------:R-:W-:-:S03]  /*0e00*/  ISETP.NE.AND P0, PT, R4, R7, PT ;  /* 0x000000070400720c */ /* 0x000fc60003f05270 */
[----:B------:R-:W-:Y:S01]  /*0e10*/  VIADD R7, R13, 0xffffffff ;  /* 0xffffffff0d077836 */ /* 0x000fe20000000000 */
[----:B------:R-:W-:-:S13]  /*0e20*/  ISETP.LT.AND P0, PT, R4, RZ, P0 ;  /* 0x000000ff0400720c */ /* 0x000fda0000701270 */
[----:B------:R-:W-:-:S05]  /*0e30*/  @!P0 IMAD.MOV R7, RZ, RZ, R13 ;  /* 0x000000ffff078224 */ /* 0x000fca00078e020d */
[----:B------:R-:W-:-:S13]  /*0e40*/  ISETP.GE.AND P0, PT, R7, R16, PT ;  /* 0x000000100700720c */ /* 0x000fda0003f06270 */
[----:B------:R-:W-:Y:S05]  /*0e50*/  @P0 BRA `(.L_x_19) ;  /* 0x0000000000940947 */ /* 0x000fea0003800000 */
[----:B------:R-:W-:-:S04]  /*0e60*/  SHF.L.U32 R14, R7, 0x8, RZ ;  /* 0x00000008070e7819 */ /* 0x000fc800000006ff */
[----:B------:R-:W-:-:S13]  /*0e70*/  ISETP.GE.AND P0, PT, R14, R15, PT ;  /* 0x0000000f0e00720c */ /* 0x000fda0003f06270 */
[----:B------:R-:W-:Y:S05]  /*0e80*/  @!P0 BRA `(.L_x_20) ;  /* 0x0000000000388947 */ /* 0x000fea0003800000 */
[----:B------:R-:W-:Y:S01]  /*0e90*/  VIADD R7, R6, 0x1 ;  /* 0x0000000106077836 */ /* 0x000fe20000000000 */
[----:B------:R-:W-:-:S04]  /*0ea0*/  MOV R6, 0xffffffff ;  /* 0xffffffff00067802 */ /* 0x000fc80000000f00 */
[----:B------:R-:W-:-:S13]  /*0eb0*/  ISETP.GT.U32.AND P0, PT, R7, 0x1f, PT ;  /* 0x0000001f0700780c */ /* 0x000fda0003f04070 */
[----:B------:R-:W-:Y:S05]  /*0ec0*/  @P0 BRA `(.L_x_21) ;  /* 0x0000000000240947 */ /* 0x000fea0003800000 */
[----:B------:R-:W-:Y:S01]  /*0ed0*/  ISETP.GT.AND P0, PT, R19, R14, PT ;  /* 0x0000000e1300720c */ /* 0x000fe20003f04270 */
[----:B------:R-:W-:-:S05]  /*0ee0*/  IMAD.MOV.U32 R6, RZ, RZ, -0x1 ;  /* 0xffffffffff067424 */ /* 0x000fca00078e00ff */
[----:B------:R-:W-:-:S07]  /*0ef0*/  SHF.L.U32 R7, R6, R7, RZ ;  /* 0x0000000706077219 */ /* 0x000fce00000006ff */
[----:B------:R-:W-:-:S04]  /*0f00*/  VOTE.ANY R6, PT, P0 ;  /* 0x0000000000067806 */ /* 0x000fc800000e0100 */
[----:B------:R-:W-:-:S05]  /*0f10*/  LOP3.LUT P0, R7, R6, RZ, R7, 0xa0, !PT ;  /* 0x000000ff06077212 */ /* 0x000fca000780a007 */
[----:B------:R-:W-:-:S05]  /*0f20*/  VIADD R6, R7, 0xffffffff ;  /* 0xffffffff07067836 */ /* 0x000fca0000000000 */
[----:B------:R-:W-:-:S04]  /*0f30*/  LOP3.LUT R7, R7, R6, RZ, 0xc, !PT ;  /* 0x0000000607077212 */ /* 0x000fc800078e0cff */
[----:B------:R-:W4:Y:S02]  /*0f40*/  POPC R6, R7 ;  /* 0x0000000700067309 */ /* 0x000f240000000000 */
[----:B----4-:R-:W-:-:S07]  /*0f50*/  SEL R6, R6, 0xffffffff, P0 ;  /* 0xffffffff06067807 */ /* 0x010fce0000000000 */
.L_x_21:
[----:B------:R4:W3:Y:S02]  /*0f60*/  SHFL.IDX PT, R15, R19, R6, 0x1f ;  /* 0x00001f06130f7589 */ /* 0x0008e400000e0000 */
.L_x_20:
[----:B------:R-:W5:Y:S01]  /*0f70*/  S2R R13, SR_CgaCtaId ;  /* 0x00000000000d7919 */ /* 0x000f620000008800 */
[----:B------:R-:W-:Y:S01]  /*0f80*/  MOV R14, 0x400 ;  /* 0x00000400000e7802 */ /* 0x000fe20000000f00 */
[----:B------:R-:W-:-:S03]  /*0f90*/  IMAD.U32 R21, R0, -0x80000000, RZ ;  /* 0x8000000000157824 */ /* 0x000fc600078e00ff */
[----:B-----5:R-:W-:-:S05]  /*0fa0*/  LEA R13, R13, R14, 0x18 ;  /* 0x0000000e0d0d7211 */ /* 0x020fca00078ec0ff */
[----:B------:R-:W-:-:S04]  /*0fb0*/  IMAD R14, R10, 0x8, R13 ;  /* 0x000000080a0e7824 */ /* 0x000fc800078e020d */
[----:B------:R-:W5:Y:S02]  /*0fc0*/  SYNCS.PHASECHK.TRANS64.TRYWAIT P0, [R14+URZ+0xa0], R21 ;  /* 0x0000a0150e0075a7 */ /* 0x000f6400080011ff */
[----:B-----5:R-:W-:Y:S05]  /*0fd0*/  @!P0 BRA `(.L_x_22) ;  /* 0x0000004400ac8947 */ /* 0x020fea0003800000 */
.L_x_88:
[----:B------:R-:W-:Y:S01]  /*0fe0*/  ELECT P0, URZ, PT ;  /* 0x0000000000ff782f */ /* 0x000fe20003800000 */
[----:B------:R-:W-:-:S12]  /*0ff0*/  IMAD.MOV.U32 R7, RZ, RZ, 0x1 ;  /* 0x00000001ff077424 */ /* 0x000fd800078e00ff */
[C---:B------:R-:W-:Y:S02]  /*1000*/  @P0 IMAD R13, R10.reuse, 0x10, R13 ;  /* 0x000000100a0d0824 */ /* 0x040fe400078e020d */
[----:B------:R-:W-:-:S03]  /*1010*/  VIADD R10, R10, 0x1 ;  /* 0x000000010a0a7836 */ /* 0x000fc60000000000 */
[----:B------:R4:W-:Y:S02]  /*1020*/  @P0 STS.128 [R13+0x33c10], R4 ;  /* 0x033c10040d000388 */ /* 0x0009e40000000c00 */
[----:B------:R-:W-:Y:S01]  /*1030*/  ISETP.NE.AND P0, PT, R10, 0x2, PT ;  /* 0x000000020a00780c */ /* 0x000fe20003f05270 */
[----:B------:R5:W-:Y:S06]  /*1040*/  MEMBAR.ALL.CTA ;  /* 0x0000000000007992 */ /* 0x000bec0000008000 */
[----:B-----5:R-:W5:Y:S01]  /*1050*/  FENCE.VIEW.ASYNC.S ;  /* 0x00000000000073c6 */ /* 0x020f620000000000 */
[----:B----4-:R-:W-:-:S02]  /*1060*/  SEL R21, RZ, 0x1, P0 ;  /* 0x00000001ff157807 */ /* 0x010fc40000000000 */
[----:B------:R-:W-:Y:S02]  /*1070*/  SEL R10, R10, RZ, P0 ;  /* 0x000000ff0a0a7207 */ /* 0x000fe40000000000 */
[----:B------:R-:W-:Y:S01]  /*1080*/  LOP3.LUT R0, R0, R21, RZ, 0x3c, !PT ;  /* 0x0000001500007212 */ /* 0x000fe200078e3cff */
[----:B-----5:R-:W-:Y:S06]  /*1090*/  BAR.SYNC.DEFER_BLOCKING 0x4, 0x20 ;  /* 0x0100800000007b1d */ /* 0x020fec0000010000 */
[----:B------:R4:W-:Y:S02]  /*10a0*/  SYNCS.ARRIVE.TRANS64.ART0 RZ, [R14+URZ+0x90], R7 ;  /* 0x000090070eff79a7 */ /* 0x0009e400085000ff */
.L_x_19:
[----:B------:R-:W-:-:S04]  /*10b0*/  IMAD.IADD R18, R17, 0x1, R18 ;  /* 0x0000000111127824 */ /* 0x000fc800078e0212 */
[C---:B---3--:R-:W-:Y:S01]  /*10c0*/  IMAD.HI.U32 R5, R18.reuse, R9, RZ ;  /* 0x0000000912057227 */ /* 0x048fe200078e00ff */
[----:B------:R-:W-:-:S04]  /*10d0*/  ISETP.GE.AND P0, PT, R18, 0x200, PT ;  /* 0x000002001200780c */ /* 0x000fc80003f06270 */
[----:B------:R-:W-:-:S04]  /*10e0*/  IADD3 R4, PT, PT, R18, -R5, RZ ;  /* 0x8000000512047210 */ /* 0x000fc80007ffe0ff */
[----:B------:R-:W-:-:S05]  /*10f0*/  SHF.R.U32.HI R4, RZ, UR8, R4 ;  /* 0x00000008ff047c19 */ /* 0x000fca0008011604 */
[----:B------:R-:W-:-:S05]  /*1100*/  IMAD.IADD R5, R5, 0x1, R4 ;  /* 0x0000000105057824 */ /* 0x000fca00078e0204 */
[----:B------:R-:W-:-:S04]  /*1110*/  SHF.R.U32.HI R5, RZ, UR10, R5 ;  /* 0x0000000aff057c19 */ /* 0x000fc80008011605 */
[----:B------:R-:W-:-:S05]  /*1120*/  IADD3 R5, PT, PT, -R5, RZ, RZ ;  /* 0x000000ff05057210 */ /* 0x000fca0007ffe1ff */
[----:B----4-:R-:W-:-:S04]  /*1130*/  IMAD R14, R8, R5, R18 ;  /* 0x00000005080e7224 */ /* 0x010fc800078e0212 */
[----:B--2---:R-:W-:-:S04]  /*1140*/  IMAD.HI.U32 R5, R14, R3, RZ ;  /* 0x000000030e057227 */ /* 0x004fc800078e00ff */
[----:B------:R-:W-:-:S05]  /*1150*/  IMAD.IADD R4, R14, 0x1, -R5 ;  /* 0x000000010e047824 */ /* 0x000fca00078e0a05 */
[----:B------:R-:W-:-:S04]  /*1160*/  SHF.R.U32.HI R4, RZ, UR7, R4 ;  /* 0x00000007ff047c19 */ /* 0x000fc80008011604 */
[----:B------:R-:W-:-:S04]  /*1170*/  IADD3 R5, PT, PT, R5, R4, RZ ;  /* 0x0000000405057210 */ /* 0x000fc80007ffe0ff */
[----:B------:R-:W-:-:S05]  /*1180*/  SHF.R.U32.HI R5, RZ, UR11, R5 ;  /* 0x0000000bff057c19 */ /* 0x000fca0008011605 */
[----:B------:R-:W-:-:S04]  /*1190*/  IMAD.HI.U32 R7, R5, R12, RZ ;  /* 0x0000000c05077227 */ /* 0x000fc800078e00ff */
[----:B------:R-:W-:-:S05]  /*11a0*/  IMAD.IADD R4, R5, 0x1, -R7 ;  /* 0x0000000105047824 */ /* 0x000fca00078e0a07 */
[----:B------:R-:W-:-:S04]  /*11b0*/  SHF.R.U32.HI R4, RZ, UR13, R4 ;  /* 0x0000000dff047c19 */ /* 0x000fc80008011604 */
[----:B------:R-:W-:-:S04]  /*11c0*/  IADD3 R4, PT, PT, R7, R4, RZ ;  /* 0x0000000407047210 */ /* 0x000fc80007ffe0ff */
[----:B------:R-:W-:-:S05]  /*11d0*/  SHF.R.U32.HI R4, RZ, UR12, R4 ;  /* 0x0000000cff047c19 */ /* 0x000fca0008011604 */
[----:B------:R-:W-:-:S04]  /*11e0*/  IMAD.MOV R4, RZ, RZ, -R4 ;  /* 0x000000ffff047224 */ /* 0x000fc800078e0a04 */
[----:B-1----:R-:W-:Y:S01]  /*11f0*/  IMAD R4, R11, R4, R5 ;  /* 0x000000040b047224 */ /* 0x002fe200078e0205 */
[----:B------:R-:W-:-:S03]  /*1200*/  IADD3 R5, PT, PT, -R5, RZ, RZ ;  /* 0x000000ff05057210 */ /* 0x000fc60007ffe1ff */
[----:B------:R-:W-:Y:S02]  /*1210*/  IMAD.IADD R4, R4, 0x1, R4 ;  /* 0x0000000104047824 */ /* 0x000fe400078e0204 */
[----:B------:R-:W-:-:S03]  /*1220*/  IMAD R5, R2, R5, R14 ;  /* 0x0000000502057224 */ /* 0x000fc600078e020e */
[----:B------:R-:W-:Y:S01]  /*1230*/  LOP3.LUT R4, R4, UR23, RZ, 0xfc, !PT ;  /* 0x0000001704047c12 */ /* 0x000fe2000f8efcff */
[----:B------:R-:W-:Y:S06]  /*1240*/  @!P0 BRA `(.L_x_23) ;  /* 0xfffffff800e08947 */ /* 0x000fec000383ffff */
.L_x_18:
[----:B------:R-:W3:Y:S01]  /*1250*/  S2UR UR4, SR_CgaCtaId ;  /* 0x00000000000479c3 */ /* 0x000ee20000008800 */
[----:B------:R-:W-:Y:S01]  /*1260*/  UMOV UR5, 0x400 ;  /* 0x0000040000057882 */ /* 0x000fe20000000000 */
[----:B------:R-:W-:Y:S01]  /*1270*/  IMAD.U32 R6, R0, -0x80000000, RZ ;  /* 0x8000000000067824 */ /* 0x000fe200078e00ff */
[C---:B------:R-:W-:Y:S01]  /*1280*/  ISETP.NE.AND P0, PT, R10.reuse, 0x1, PT ;  /* 0x000000010a00780c */ /* 0x040fe20003f05270 */
[----:B------:R-:W-:-:S05]  /*1290*/  VIADD R3, R10, 0x2 ;  /* 0x000000020a037836 */ /* 0x000fca0000000000 */
[----:B------:R-:W-:Y:S01]  /*12a0*/  SEL R3, R3, 0x1, P0 ;  /* 0x0000000103037807 */ /* 0x000fe20000000000 */
[----:B---3--:R-:W-:-:S06]  /*12b0*/  ULEA UR5, UR4, UR5, 0x18 ;  /* 0x0000000504057291 */ /* 0x008fcc000f8ec0ff */
[----:B--2---:R-:W-:-:S04]  /*12c0*/  LEA R2, R10, UR5, 0x3 ;  /* 0x000000050a027c11 */ /* 0x004fc8000f8e18ff */
[----:B------:R-:W2:Y:S02]  /*12d0*/  SYNCS.PHASECHK.TRANS64.TRYWAIT P1, [R2+URZ+0xa0], R6 ;  /* 0x0000a006020075a7 */ /* 0x000ea400080211ff */
[----:B--2---:R-:W-:Y:S05]  /*12e0*/  @!P1 BRA `(.L_x_24) ;  /* 0x0000004400009947 */ /* 0x004fea0003800000 */
.L_x_90:
[----:B------:R-:W-:Y:S02]  /*12f0*/  ELECT P2, URZ, PT ;  /* 0x0000000000ff782f */ /* 0x000fe40003840000 */
[C---:B------:R-:W-:Y:S01]  /*1300*/  ISETP.NE.AND P0, PT, R3.reuse, 0x2, PT ;  /* 0x000000020300780c */ /* 0x040fe20003f05270 */
[----:B--2---:R-:W-:Y:S02]  /*1310*/  IMAD.MOV.U32 R7, RZ, RZ, RZ ;  /* 0x000000ffff077224 */ /* 0x004fe400078e00ff */
[----:B------:R-:W-:Y:S01]  /*1320*/  IMAD.MOV.U32 R11, RZ, RZ, 0x1 ;  /* 0x00000001ff0b7424 */ /* 0x000fe200078e00ff */
[----:B------:R-:W-:Y:S02]  /*1330*/  ISETP.EQ.XOR P1, PT, R10, 0x1, !P0 ;  /* 0x000000010a00780c */ /* 0x000fe40004722a70 */
[----:B------:R-:W-:Y:S02]  /*1340*/  SEL R3, R3, RZ, P0 ;  /* 0x000000ff03037207 */ /* 0x000fe40000000000 */
[----:B------:R-:W-:-:S02]  /*1350*/  SEL R9, RZ, 0x1, !P1 ;  /* 0x00000001ff097807 */ /* 0x000fc40004800000 */
[----:B------:R-:W-:Y:S02]  /*1360*/  LEA R3, R3, UR5, 0x3 ;  /* 0x0000000503037c11 */ /* 0x000fe4000f8e18ff */
[----:B------:R-:W-:Y:S01]  /*1370*/  @P2 LEA R10, R10, UR5, 0x4 ;  /* 0x000000050a0a2c11 */ /* 0x000fe2000f8e20ff */
[----:B------:R-:W-:Y:S01]  /*1380*/  @P2 IMAD.MOV.U32 R6, RZ, RZ, -0x1 ;  /* 0xffffffffff062424 */ /* 0x000fe200078e00ff */
[----:B------:R-:W-:-:S04]  /*1390*/  LOP3.LUT R9, R0, R9, RZ, 0x3c, !PT ;  /* 0x0000000900097212 */ /* 0x000fc800078e3cff */
[----:B------:R3:W-:Y:S01]  /*13a0*/  @P2 STS.128 [R10+0x33c10], R4 ;  /* 0x033c10040a002388 */ /* 0x0007e20000000c00 */
[----:B------:R-:W-:Y:S01]  /*13b0*/  IMAD.U32 R8, R9, -0x80000000, RZ ;  /* 0x8000000009087824 */ /* 0x000fe200078e00ff */
[----:B------:R2:W-:Y:S06]  /*13c0*/  MEMBAR.ALL.CTA ;  /* 0x0000000000007992 */ /* 0x0005ec0000008000 */
[----:B--2---:R-:W2:Y:S02]  /*13d0*/  FENCE.VIEW.ASYNC.S ;  /* 0x00000000000073c6 */ /* 0x004ea40000000000 */
[----:B--2---:R-:W-:Y:S06]  /*13e0*/  BAR.SYNC.DEFER_BLOCKING 0x4, 0x20 ;  /* 0x0100800000007b1d */ /* 0x004fec0000010000 */
[----:B------:R3:W-:Y:S01]  /*13f0*/  SYNCS.ARRIVE.TRANS64.ART0 RZ, [R2+URZ+0x90], R11 ;  /* 0x0000900b02ff79a7 */ /* 0x0007e200085000ff */
[----:B------:R-:W2:Y:S02]  /*1400*/  SYNCS.PHASECHK.TRANS64.TRYWAIT P0, [R3+URZ+0xa0], R8 ;  /* 0x0000a008030075a7 */ /* 0x000ea400080011ff */
[----:B--23--:R-:W-:Y:S05]  /*1410*/  @!P0 BRA `(.L_x_25) ;  /* 0x0000004000cc8947 */ /* 0x00cfea0003800000 */
.L_x_17:
[----:B------:R-:W-:Y:S01]  /*1420*/  ISETP.NE.AND P0, PT, R126, 0x5, PT ;  /* 0x000000057e00780c */ /* 0x000fe20003f05270 */
[----:B------:R-:W-:-:S04]  /*1430*/  ULEA.HI UR14, UR4, UR4, URZ, 0x1 ;  /* 0x00000004040e7291 */ /* 0x000fc8000f8f08ff */
[----:B------:R-:W-:-:S04]  /*1440*/  ULOP3.LUT UR22, UR14, 0xfffffffe, URZ, 0xc0, !UPT ;  /* 0xfffffffe0e167892 */ /* 0x000fc8000f8ec0ff */
[----:B------:R-:W-:-:S04]  /*1450*/  UIADD3 UR15, UPT, UPT, -UR22, UR4, URZ ;  /* 0x00000004160f7290 */ /* 0x000fc8000fffe1ff */
[----:B------:R-:W-:Y:S08]  /*1460*/  @P0 BRA `(.L_x_26) ;  /* 0x0000000800600947 */ /* 0x000ff00003800000 */
[----:B------:R-:W-:Y:S02]  /*1470*/  UMOV UR34, 0x400 ;  /* 0x0000040000227882 */ /* 0x000fe40000000000 */
[----:B------:R-:W-:-:S09]  /*1480*/  ULEA UR34, UR4, UR34, 0x18 ;  /* 0x0000002204227291 */ /* 0x000fd2000f8ec0ff */
[----:B------:R-:W3:Y:S02]  /*1490*/  SYNCS.PHASECHK.TRANS64.TRYWAIT P0, [UR34+0x90], RZ ;  /* 0x000090ffff0075a7 */ /* 0x000ee40008001122 */
[----:B---3--:R-:W-:Y:S05]  /*14a0*/  @!P0 BRA `(.L_x_27) ;  /* 0x0000004000c08947 */ /* 0x008fea0003800000 */
.L_x_93:
[----:B------:R-:W4:Y:S01]  /*14b0*/  LDS.128 R4, [UR34+0x33c10] ;  /* 0x033c1022ff047984 */ /* 0x000f220008000c00 */
[----:B---3--:R-:W-:Y:S01]  /*14c0*/  HFMA2 R0, -RZ, RZ, 0, 5.9604644775390625e-08 ;  /* 0x00000001ff007431 */ /* 0x008fe200000001ff */
[----:B------:R-:W-:Y:S01]  /*14d0*/  UMOV UR37, 0x1 ;  /* 0x0000000100257882 */ /* 0x000fe20000000000 */
[----:B------:R-:W-:Y:S01]  /*14e0*/  UMOV UR36, URZ ;  /* 0x000000ff00247c82 */ /* 0x000fe20008000000 */
[----:B------:R3:W-:Y:S06]  /*14f0*/  MEMBAR.ALL.CTA ;  /* 0x0000000000007992 */ /* 0x0007ec0000008000 */
[----:B---3--:R-:W3:Y:S02]  /*1500*/  FENCE.VIEW.ASYNC.S ;  /* 0x00000000000073c6 */ /* 0x008ee40000000000 */
[----:B---3--:R3:W-:Y:S01]  /*1510*/  SYNCS.ARRIVE.TRANS64.ART0 RZ, [UR34+0xa0], R0 ;  /* 0x0000a000ffff79a7 */ /* 0x0087e20008500022 */
[----:B----4-:R-:W-:-:S13]  /*1520*/  ISETP.NE.AND P0, PT, R7, 0x1, PT ;  /* 0x000000010700780c */ /* 0x010fda0003f05270 */
[----:B---3--:R-:W-:Y:S05]  /*1530*/  @P0 BRA `(.L_x_28) ;  /* 0x0000000400a40947 */ /* 0x008fea0003800000 */
[----:B------:R-:W-:Y:S01]  /*1540*/  R2UR UR5, R4 ;  /* 0x00000000040572ca */ /* 0x000fe200000e0000 */
[----:B------:R-:W-:Y:S01]  /*1550*/  IMAD.MOV.U32 R8, RZ, RZ, 0x1 ;  /* 0x00000001ff087424 */ /* 0x000fe200078e00ff */
[----:B------:R-:W-:Y:S01]  /*1560*/  R2UR UR12, R5 ;  /* 0x00000000050c72ca */ /* 0x000fe200000e0000 */
[----:B------:R-:W-:Y:S01]  /*1570*/  IMAD.MOV.U32 R2, RZ, RZ, RZ ;  /* 0x000000ffff027224 */ /* 0x000fe200078e00ff */
[----:B------:R-:W-:Y:S01]  /*1580*/  R2UR UR28, R6 ;  /* 0x00000000061c72ca */ /* 0x000fe200000e0000 */
[----:B------:R-:W3:Y:S01]  /*1590*/  LDCU.64 UR46, c[0x0][0x348] ;  /* 0x00006900ff2e77ac */ /* 0x000ee20008000a00 */
[----:B------:R-:W-:Y:S01]  /*15a0*/  UMOV UR37, 0x1 ;  /* 0x0000000100257882 */ /* 0x000fe20000000000 */
[----:B------:R-:W-:-:S12]  /*15b0*/  UMOV UR36, URZ ;  /* 0x000000ff00247c82 */ /* 0x000fd80008000000 */
.L_x_34:
[----:B------:R-:W-:Y:S02]  /*15c0*/  USHF.L.U32 UR4, UR37, 0x1f, URZ ;  /* 0x0000001f25047899 */ /* 0x000fe400080006ff */
[----:B-1----:R-:W-:Y:S02]  /*15d0*/  ULEA UR6, UR36, UR34, 0x3 ;  /* 0x0000002224067291 */ /* 0x002fe4000f8e18ff */
[----:B---3--:R-:W-:Y:S02]  /*15e0*/  UIADD3 UR42, UP2, UPT, UR46, 0xc0, URZ ;  /* 0x000000c02e2a7890 */ /* 0x008fe4000ff5e0ff */
[----:B------:R-:W-:Y:S01]  /*15f0*/  MOV R0, UR4 ;  /* 0x0000000400007c02 */ /* 0x000fe20008000f00 */
[----:B------:R-:W-:Y:S02]  /*1600*/  ULEA.HI UR4, UR5, UR5, URZ, 0x1 ;  /* 0x0000000505047291 */ /* 0x000fe4000f8f08ff */
[----:B------:R-:W-:Y:S02]  /*1610*/  ULEA UR27, UR12, UR23, 0x1 ;  /* 0x000000170c1b7291 */ /* 0x000fe4000f8e08ff */
[----:B------:R1:W3:Y:S01]  /*1620*/  SYNCS.PHASECHK.TRANS64.TRYWAIT P1, [UR6+0x38], R0 ;  /* 0x00003800ff0075a7 */ /* 0x0002e20008021106 */
[----:B------:R-:W-:-:S02]  /*1630*/  ULOP3.LUT UR6, UR4, 0xfffffffe, URZ, 0xc0, !UPT ;  /* 0xfffffffe04067892 */ /* 0x000fc4000f8ec0ff */
[----:B------:R-:W-:Y:S02]  /*1640*/  USHF.R.S32.HI UR4, URZ, 0x1, UR4 ;  /* 0x00000001ff047899 */ /* 0x000fe40008011404 */
[----:B------:R-:W-:Y:S02]  /*1650*/  UISETP.NE.AND UP4, UPT, UR5, UR6, UPT ;  /* 0x000000060500728c */ /* 0x000fe4000bf85270 */
[----:B------:R-:W-:Y:S02]  /*1660*/  UIADD3 UR7, UPT, UPT, UR4, -0x1, URZ ;  /* 0xffffffff04077890 */ /* 0x000fe4000fffe0ff */
[----:B------:R-:W-:Y:S02]  /*1670*/  UISETP.LT.AND UP4, UPT, UR5, URZ, UP4 ;  /* 0x000000ff0500728c */ /* 0x000fe4000a781270 */
[----:B------:R-:W-:Y:S02]  /*1680*/  UIADD3 UR44, UP3, UPT, UR46, 0x40, URZ ;  /* 0x000000402e2c7890 */ /* 0x000fe4000ff7e0ff */
[----:B------:R-:W-:-:S02]  /*1690*/  UIADD3 UR40, UP1, UPT, UR46, 0x140, URZ ;  /* 0x000001402e287890 */ /* 0x000fc4000ff3e0ff */
[----:B------:R-:W-:Y:S02]  /*16a0*/  UIADD3 UR38, UP0, UPT, UR46, 0x1c0, URZ ;  /* 0x000001c02e267890 */ /* 0x000fe4000ff1e0ff */
[----:B------:R-:W-:Y:S02]  /*16b0*/  UIADD3.X UR43, UPT, UPT, URZ, UR47, URZ, UP2, !UPT ;  /* 0x0000002fff2b7290 */ /* 0x000fe400097fe4ff */
[----:B------:R-:W-:Y:S02]  /*16c0*/  UIADD3.X UR45, UPT, UPT, URZ, UR47, URZ, UP3, !UPT ;  /* 0x0000002fff2d7290 */ /* 0x000fe40009ffe4ff */
[----:B------:R-:W-:Y:S02]  /*16d0*/  @!UP4 UIADD3 UR7, UPT, UPT, UR4, URZ, URZ ;  /* 0x000000ff0407c290 */ /* 0x000fe4000fffe0ff */
[----:B------:R-:W-:Y:S02]  /*16e0*/  UIADD3.X UR41, UPT, UPT, URZ, UR47, URZ, UP1, !UPT ;  /* 0x0000002fff297290 */ /* 0x000fe40008ffe4ff */
[----:B------:R-:W-:-:S02]  /*16f0*/  UIADD3 UR20, UPT, UPT, UR7, UR7, URZ ;  /* 0x0000000707147290 */ /* 0x000fc4000fffe0ff */
[----:B------:R-:W-:Y:S02]  /*1700*/  UIADD3.X UR39, UPT, UPT, URZ, UR47, URZ, UP0, !UPT ;  /* 0x0000002fff277290 */ /* 0x000fe400087fe4ff */
[----:B------:R-:W-:Y:S02]  /*1710*/  USHF.L.U32 UR27, UR27, 0x6, URZ ;  /* 0x000000061b1b7899 */ /* 0x000fe400080006ff */
[----:B------:R-:W-:Y:S02]  /*1720*/  ULEA UR7, UR7, UR21, 0x8 ;  /* 0x0000001507077291 */ /* 0x000fe4000f8e40ff */
[----:B------:R-:W-:Y:S02]  /*1730*/  ULOP3.LUT UR20, UR20, UR23, URZ, 0xfc, !UPT ;  /* 0x0000001714147292 */ /* 0x000fe4000f8efcff */
[----:B------:R-:W-:Y:S01]  /*1740*/  UISETP.NE.AND UP2, UPT, UR23, URZ, UPT ;  /* 0x000000ff1700728c */ /* 0x000fe2000bf45270 */
[----:B------:R-:W-:Y:S01]  /*1750*/  UMOV UR35, URZ ;  /* 0x000000ff00237c82 */ /* 0x000fe20008000000 */
[----:B------:R-:W-:Y:S01]  /*1760*/  UMOV UR18, URZ ;  /* 0x000000ff00127c82 */ /* 0x000fe20008000000 */
[----:B-1----:R-:W-:-:S08]  /*1770*/  UMOV UR10, URZ ;  /* 0x000000ff000a7c82 */ /* 0x002fd00008000000 */
.L_x_32:
[----:B----4-:R-:W-:Y:S02]  /*1780*/  USHF.L.U32 UR6, UR35, 0x8, URZ ;  /* 0x0000000823067899 */ /* 0x010fe400080006ff */
[----:B------:R-:W-:Y:S02]  /*1790*/  UIADD3 UR19, UPT, UPT, UR35, UR35, URZ ;  /* 0x0000002323137290 */ /* 0x000fe4000fffe0ff */
[----:B------:R-:W-:Y:S01]  /*17a0*/  ULEA UR5, UR36, UR34, 0x3 ;  /* 0x0000002224057291 */ /* 0x000fe2000f8e18ff */
[----:B-1-3--:R-:W-:Y:S11]  /*17b0*/  @P1 BRA `(.L_x_29) ;  /* 0x0000000000101947 */ /* 0x00aff60003800000 */
[----:B------:R-:W-:-:S06]  /*17c0*/  USHF.L.U32 UR4, UR37, 0x1f, URZ ;  /* 0x0000001f25047899 */ /* 0x000fcc00080006ff */
[----:B------:R-:W-:-:S04]  /*17d0*/  MOV R0, UR4 ;  /* 0x0000000400007c02 */ /* 0x000fc80008000f00 */
[----:B------:R-:W1:Y:S02]  /*17e0*/  SYNCS.PHASECHK.TRANS64.TRYWAIT P0, [UR5+0x38], R0 ;  /* 0x00003800ff0075a7 */ /* 0x000e640008001105 */
[----:B-1----:R-:W-:Y:S05]  /*17f0*/  @!P0 BRA `(.L_x_30) ;  /* 0x0000004000048947 */ /* 0x002fea0003800000 */
.L_x_29:
[----:B------:R-:W-:Y:S05]  /*1800*/  BRA.U UP2, `(.L_x_31) ;  /* 0x00000001020c7547 */ /* 0x000fea000b800000 */
[----:B------:R-:W-:-:S13]  /*1810*/  ELECT P0, URZ, PT ;  /* 0x0000000000ff782f */ /* 0x000fda0003800000 */
[----:B-1----:R-:W-:-:S04]  /*1820*/  @P0 MOV R0, 0xd000 ;  /* 0x0000d00000000802 */ /* 0x002fc80000000f00 */
[----:B------:R3:W-:Y:S03]  /*1830*/  @P0 SYNCS.ARRIVE.TRANS64 RZ, [UR5], R0 ;  /* 0x00000000ffff09a7 */ /* 0x0007e60008000005 */
.L_x_31:
[----:B------:R-:W-:Y:S01]  /*1840*/  USHF.L.U32 UR4, UR36, 0xf, URZ ;  /* 0x0000000f24047899 */ /* 0x000fe200080006ff */
[----:B------:R-:W-:Y:S01]  /*1850*/  PLOP3.LUT P1, PT, PT, PT, PT, 0x80, 0x8 ;  /* 0x000000000008781c */ /* 0x000fe20003f2f070 */
[----:B------:R-:W-:Y:S02]  /*1860*/  USHF.L.U32 UR24, UR36, 0xe, URZ ;  /* 0x0000000e24187899 */ /* 0x000fe400080006ff */
[----:B------:R-:W-:Y:S02]  /*1870*/  ULEA UR16, UR36, UR34, 0xa ;  /* 0x0000002224107291 */ /* 0x000fe4000f8e50ff */
[----:B------:R-:W-:Y:S02]  /*1880*/  UIADD3 UR36, UPT, UPT, UR36, 0x1, URZ ;  /* 0x0000000124247890 */ /* 0x000fe4000fffe0ff */
[----:B------:R-:W-:Y:S02]  /*1890*/  UISETP.GT.U32.AND UP0, UPT, UR35, 0xe, UPT ;  /* 0x0000000e2300788c */ /* 0x000fe4000bf04070 */
[----:B------:R-:W-:-:S02]  /*18a0*/  UISETP.NE.AND UP1, UPT, UR36, 0x7, UPT ;  /* 0x000000072400788c */ /* 0x000fc4000bf25270 */
[----:B------:R-:W-:Y:S02]  /*18b0*/  ULEA.HI.SX32 UR4, UR4, UR34, 0x1f ;  /* 0x0000002204047291 */ /* 0x000fe4000f8ffaff */
[----:B------:R-:W-:Y:S01]  /*18c0*/  USEL UR9, URZ, 0x1, UP1 ;  /* 0x00000001ff097887 */ /* 0x000fe20008800000 */
[----:B------:R-:W-:Y:S01]  /*18d0*/  PLOP3.LUT P0, PT, PT, PT, UP0, 0x80, 0x8 ;  /* 0x000000000008781c */ /* 0x000fe20003f0f008 */
[----:B------:R-:W-:Y:S02]  /*18e0*/  ULEA.HI.SX32 UR24, UR24, UR34, 0x1f ;  /* 0x0000002218187291 */ /* 0x000fe4000f8ffaff */
[----:B------:R-:W-:Y:S02]  /*18f0*/  ULEA UR8, UR15, UR16, 0x9 ;  /* 0x000000100f087291 */ /* 0x000fe4000f8e48ff */
[----:B------:R-:W-:Y:S02]  /*1900*/  ULOP3.LUT UR37, UR37, UR9, URZ, 0x3c, !UPT ;  /* 0x0000000925257292 */ /* 0x000fe4000f8e3cff */
[----:B------:R-:W-:-:S02]  /*1910*/  ULOP3.LUT UR5, UR5, 0xfefffff8, URZ, 0xc0, !UPT ;  /* 0xfefffff805057892 */ /* 0x000fc4000f8ec0ff */
[----:B------:R-:W-:Y:S02]  /*1920*/  USEL UR36, UR36, URZ, UP1 ;  /* 0x000000ff24247287 */ /* 0x000fe40008800000 */
[----:B------:R-:W-:Y:S02]  /*1930*/  UIADD3 UR4, UPT, UPT, UR4, 0x6400, URZ ;  /* 0x0000640004047890 */ /* 0x000fe4000fffe0ff */
[----:B------:R-:W-:Y:S02]  /*1940*/  UIADD3 UR24, UPT, UPT, UR24, 0x22400, URZ ;  /* 0x0002240018187890 */ /* 0x000fe4000fffe0ff */
[----:B------:R-:W-:Y:S02]  /*1950*/  UIADD3 UR16, UPT, UPT, UR16, 0x30400, URZ ;  /* 0x0003040010107890 */ /* 0x000fe4000fffe0ff */
[----:B------:R-:W-:Y:S02]  /*1960*/  UIADD3 UR11, UPT, UPT, UR19, UR15, URZ ;  /* 0x0000000f130b7290 */ /* 0x000fe4000fffe0ff */
[----:B------:R-:W-:Y:S01]  /*1970*/  UIADD3 UR8, UPT, UPT, UR8, 0x32000, URZ ;  /* 0x0003200008087890 */ /* 0x000fe2000fffe0ff */
[----:B------:R4:W-:Y:S01]  /*1980*/  UTMALDG.2D.2CTA [UR4], [UR44], desc[URZ] ;  /* 0x0000ff042c0075b4 */ /* 0x0009e20008209000 */
[----:B------:R-:W-:-:S02]  /*1990*/  @!UP0 USHF.L.U32 UR32, UR37, 0x1f, URZ ;  /* 0x0000001f25208899 */ /* 0x000fc400080006ff */
[----:B------:R-:W-:Y:S01]  /*19a0*/  @!UP0 ULEA UR33, UR36, UR34, 0x3 ;  /* 0x0000002224218291 */ /* 0x000fe2000f8e18ff */
[----:B------:R-:W-:Y:S01]  /*19b0*/  UMOV UR26, UR6 ;  /* 0x00000006001a7c82 */ /* 0x000fe20008000000 */
[----:B------:R-:W-:Y:S01]  /*19c0*/  UMOV UR25, UR5 ;  /* 0x0000000500197c82 */ /* 0x000fe20008000000 */
[----:B------:R-:W-:Y:S01]  /*19d0*/  UMOV UR17, UR5 ;  /* 0x0000000500117c82 */ /* 0x000fe20008000000 */
[----:B-1-3--:R-:W-:Y:S01]  /*19e0*/  IMAD.U32 R0, RZ, RZ, UR32 ;  /* 0x00000020ff007e24 */ /* 0x00afe2000f8e00ff */
[----:B------:R-:W-:Y:S01]  /*19f0*/  UMOV UR29, 0x30000 ;  /* 0x00030000001d7882 */ /* 0x000fe20000000000 */
[----:B------:R-:W-:Y:S01]  /*1a00*/  UMOV UR13, UR28 ;  /* 0x0000001c000d7c82 */ /* 0x000fe20008000000 */
[----:B------:R-:W-:Y:S01]  /*1a10*/  UMOV UR9, UR5 ;  /* 0x0000000500097c82 */ /* 0x000fe20008000000 */
[----:B------:R4:W-:Y:S01]  /*1a20*/  UTMALDG.3D.2CTA [UR24], [UR42], desc[URZ] ;  /* 0x0000ff182a0075b4 */ /* 0x0009e20008211000 */
[----:B------:R-:W-:-:S04]  /*1a30*/  UIADD3 UR35, UPT, UPT, UR35, 0x1, URZ ;  /* 0x0000000123237890 */ /* 0x000fc8000fffe0ff */
[----:B------:R-:W-:Y:S01]  /*1a40*/  UISETP.NE.AND UP0, UPT, UR35, 0x10, UPT ;  /* 0x000000102300788c */ /* 0x000fe2000bf05270 */
[----:B------:R4:W-:Y:S01]  /*1a50*/  UTMALDG.3D.2CTA [UR16], [UR40], desc[URZ] ;  /* 0x0000ff10280075b4 */ /* 0x0009e20008211000 */
[----:B------:R4:W-:Y:S01]  /*1a60*/  UTMALDG.4D.MULTICAST.2CTA [UR8], [UR38], UR29, desc[URZ] ;  /* 0x0000ff08260073b4 */ /* 0x0009e2000821981d */
[----:B------:R4:W1:Y:S06]  /*1a70*/  @!P0 SYNCS.PHASECHK.TRANS64.TRYWAIT P1, [UR33+0x38], R0 ;  /* 0x00003800ff0085a7 */ /* 0x00086c0008021121 */
[----:B------:R-:W-:Y:S05]  /*1a80*/  BRA.U UP0, `(.L_x_32) ;  /* 0xfffffffd003c7547 */ /* 0x000fea000b83ffff */
[----:B--2---:R-:W-:Y:S02]  /*1a90*/  LEA R3, R8, UR34, 0x3 ;  /* 0x0000002208037c11 */ /* 0x004fe4000f8e18ff */
[----:B------:R-:W-:-:S04]  /*1aa0*/  SHF.L.U32 R4, R2, 0x1f, RZ ;  /* 0x0000001f02047819 */ /* 0x000fc800000006ff */
[----:B------:R-:W2:Y:S02]  /*1ab0*/  SYNCS.PHASECHK.TRANS64.TRYWAIT P0, [R3+URZ+0x90], R4 ;  /* 0x00009004030075a7 */ /* 0x000ea400080011ff */
[----:B--2---:R-:W-:Y:S05]  /*1ac0*/  @!P0 BRA `(.L_x_33) ;  /* 0x0000003c00708947 */ /* 0x004fea0003800000 */
.L_x_96:
[C---:B------:R-:W-:Y:S01]  /*1ad0*/  LEA R4, R8.reuse, UR34, 0x4 ;  /* 0x0000002208047c11 */ /* 0x040fe2000f8e20ff */
[----:B------:R-:W-:Y:S02]  /*1ae0*/  VIADD R8, R8, 0x1 ;  /* 0x0000000108087836 */ /* 0x000fe40000000000 */
[----:B----4-:R-:W-:-:S03]  /*1af0*/  IMAD.MOV.U32 R0, RZ, RZ, 0x1 ;  /* 0x00000001ff007424 */ /* 0x010fc600078e00ff */
[----:B--2---:R-:W2:Y:S01]  /*1b00*/  LDS.128 R4, [R4+0x33c10] ;  /* 0x033c100004047984 */ /* 0x004ea20000000c00 */
[C---:B-1----:R-:W-:Y:S01]  /*1b10*/  ISETP.NE.AND P1, PT, R8.reuse, 0x2, PT ;  /* 0x000000020800780c */ /* 0x042fe20003f25270 */
[----:B------:R1:W-:Y:S06]  /*1b20*/  MEMBAR.ALL.CTA ;  /* 0x0000000000007992 */ /* 0x0003ec0000008000 */
[----:B-1----:R-:W1:Y:S01]  /*1b30*/  FENCE.VIEW.ASYNC.S ;  /* 0x00000000000073c6 */ /* 0x002e620000000000 */
[----:B------:R-:W-:Y:S01]  /*1b40*/  SEL R8, R8, RZ, P1 ;  /* 0x000000ff08087207 */ /* 0x000fe20000800000 */
[----:B-1----:R1:W-:Y:S01]  /*1b50*/  SYNCS.ARRIVE.TRANS64.ART0 RZ, [R3+URZ+0xa0], R0 ;  /* 0x0000a00003ff79a7 */ /* 0x0023e200085000ff */
[----:B--2---:R-:W-:-:S02]  /*1b60*/  ISETP.NE.AND P0, PT, R7, 0x1, PT ;  /* 0x000000010700780c */ /* 0x004fc40003f05270 */
[----:B------:R-:W-:Y:S02]  /*1b70*/  R2UR UR5, R4 ;  /* 0x00000000040572ca */ /* 0x000fe400000e0000 */
[----:B------:R-:W-:Y:S02]  /*1b80*/  R2UR UR12, R5 ;  /* 0x00000000050c72ca */ /* 0x000fe400000e0000 */
[----:B------:R-:W-:Y:S02]  /*1b90*/  R2UR UR28, R6 ;  /* 0x00000000061c72ca */ /* 0x000fe400000e0000 */
[----:B-1----:R-:W-:-:S04]  /*1ba0*/  SEL R3, RZ, 0x1, P1 ;  /* 0x00000001ff037807 */ /* 0x002fc80000800000 */
[----:B------:R-:W-:Y:S01]  /*1bb0*/  LOP3.LUT R2, R2, R3, RZ, 0x3c, !PT ;  /* 0x0000000302027212 */ /* 0x000fe200078e3cff */
[----:B------:R-:W-:Y:S08]  /*1bc0*/  @!P0 BRA `(.L_x_34) ;  /* 0xfffffff8007c8947 */ /* 0x000ff0000383ffff */
.L_x_28:
[----:B------:R-:W-:Y:S02]  /*1bd0*/  UIADD3 UR4, UPT, UPT, UR36, 0x2, URZ ;  /* 0x0000000224047890 */ /* 0x000fe4000fffe0ff */
[----:B------:R-:W-:-:S04]  /*1be0*/  UISETP.NE.AND UP0, UPT, UR36, 0x6, UPT ;  /* 0x000000062400788c */ /* 0x000fc8000bf05270 */
[----:B------:R-:W-:-:S04]  /*1bf0*/  USEL UR4, UR4, 0x1, UP0 ;  /* 0x0000000104047887 */ /* 0x000fc80008000000 */
[----:B------:R-:W-:Y:S02]  /*1c00*/  UIADD3 UR5, UPT, UPT, UR4, 0x1, URZ ;  /* 0x0000000104057890 */ /* 0x000fe4000fffe0ff */
[----:B------:R-:W-:-:S04]  /*1c10*/  UISETP.NE.AND UP1, UPT, UR4, 0x7, UPT ;  /* 0x000000070400788c */ /* 0x000fc8000bf25270 */
[----:B------:R-:W-:Y:S02]  /*1c20*/  USEL UR5, UR5, 0x1, UP1 ;  /* 0x0000000105057887 */ /* 0x000fe40008800000 */
[----:B------:R-:W-:Y:S02]  /*1c30*/  UISETP.EQ.XOR UP1, UPT, UR36, 0x6, !UP1 ;  /* 0x000000062400788c */ /* 0x000fe4000cf22a70 */
[----:B------:R-:W-:Y:S02]  /*1c40*/  UIADD3 UR4, UPT, UPT, UR5, 0x1, URZ ;  /* 0x0000000105047890 */ /* 0x000fe4000fffe0ff */
[----:B------:R-:W-:Y:S02]  /*1c50*/  UISETP.NE.AND UP0, UPT, UR5, 0x7, UPT ;  /* 0x000000070500788c */ /* 0x000fe4000bf05270 */
[----:B------:R-:W-:Y:S02]  /*1c60*/  UISETP.EQ.XOR UP1, UPT, UR5, 0x7, UP1 ;  /* 0x000000070500788c */ /* 0x000fe40008f22a70 */
[----:B------:R-:W-:-:S04]  /*1c70*/  USEL UR4, UR4, 0x1, UP0 ;  /* 0x0000000104047887 */ /* 0x000fc80008000000 */
[----:B-1----:R-:W-:Y:S02]  /*1c80*/  UIADD3 UR6, UPT, UPT, UR4, 0x1, URZ ;  /* 0x0000000104067890 */ /* 0x002fe4000fffe0ff */
[----:B------:R-:W-:Y:S02]  /*1c90*/  UISETP.NE.AND UP0, UPT, UR4, 0x7, UPT ;  /* 0x000000070400788c */ /* 0x000fe4000bf05270 */
[----:B------:R-:W-:Y:S02]  /*1ca0*/  UISETP.EQ.XOR UP1, UPT, UR4, 0x7, UP1 ;  /* 0x000000070400788c */ /* 0x000fe40008f22a70 */
[----:B------:R-:W-:-:S04]  /*1cb0*/  USEL UR6, UR6, 0x1, UP0 ;  /* 0x0000000106067887 */ /* 0x000fc80008000000 */
[----:B------:R-:W-:Y:S02]  /*1cc0*/  UIADD3 UR5, UPT, UPT, UR6, 0x1, URZ ;  /* 0x0000000106057890 */ /* 0x000fe4000fffe0ff */
[----:B------:R-:W-:Y:S02]  /*1cd0*/  UISETP.NE.AND UP0, UPT, UR6, 0x7, UPT ;  /* 0x000000070600788c */ /* 0x000fe4000bf05270 */
[----:B------:R-:W-:Y:S02]  /*1ce0*/  UISETP.EQ.XOR UP1, UPT, UR6, 0x7, UP1 ;  /* 0x000000070600788c */ /* 0x000fe40008f22a70 */
[----:B------:R-:W-:-:S04]  /*1cf0*/  USEL UR5, UR5, 0x1, UP0 ;  /* 0x0000000105057887 */ /* 0x000fc80008000000 */
[----:B------:R-:W-:Y:S02]  /*1d00*/  UISETP.EQ.XOR UP1, UPT, UR5, 0x7, UP1 ;  /* 0x000000070500788c */ /* 0x000fe40008f22a70 */
[----:B------:R-:W-:Y:S02]  /*1d10*/  UISETP.NE.AND UP0, UPT, UR5, 0x7, UPT ;  /* 0x000000070500788c */ /* 0x000fe4000bf05270 */
[----:B------:R-:W-:Y:S02]  /*1d20*/  USEL UR4, URZ, 0x1, !UP1 ;  /* 0x00000001ff047887 */ /* 0x000fe4000c800000 */
[----:B------:R-:W-:Y:S02]  /*1d30*/  USEL UR5, UR5, URZ, UP0 ;  /* 0x000000ff05057287 */ /* 0x000fe40008000000 */
[----:B------:R-:W-:Y:S02]  /*1d40*/  ULOP3.LUT UR4, UR37, UR4, URZ, 0x3c, !UPT ;  /* 0x0000000425047292 */ /* 0x000fe4000f8e3cff */
[----:B------:R-:W-:-:S02]  /*1d50*/  ULEA UR5, UR5, UR34, 0x3 ;  /* 0x0000002205057291 */ /* 0x000fc4000f8e18ff */
[----:B------:R-:W-:Y:S02]  /*1d60*/  USHF.L.U32 UR4, UR4, 0x1f, URZ ;  /* 0x0000001f04047899 */ /* 0x000fe400080006ff */
[----:B------:R-:W-:-:S04]  /*1d70*/  UISETP.NE.AND UP0, UPT, UR23, URZ, UPT ;  /* 0x000000ff1700728c */ /* 0x000fc8000bf05270 */
[----:B------:R-:W-:-:S04]  /*1d80*/  MOV R0, UR4 ;  /* 0x0000000400007c02 */ /* 0x000fc80008000f00 */
[----:B------:R-:W1:Y:S02]  /*1d90*/  SYNCS.PHASECHK.TRANS64.TRYWAIT P0, [UR5+0x38], R0 ;  /* 0x00003800ff0075a7 */ /* 0x000e640008001105 */
[----:B-1----:R-:W-:Y:S05]  /*1da0*/  @!P0 BRA `(.L_x_35) ;  /* 0x0000003800d08947 */ /* 0x002fea0003800000 */
.L_x_98:
[----:B------:R-:W-:Y:S05]  /*1db0*/  BRA.U UP0, `(.L_x_26) ;  /* 0x00000001000c7547 */ /* 0x000fea000b800000 */
[----:B------:R-:W-:-:S13]  /*1dc0*/  ELECT P0, URZ, PT ;  /* 0x0000000000ff782f */ /* 0x000fda0003800000 */
[----:B-1----:R-:W-:-:S04]  /*1dd0*/  @P0 MOV R0, 0xd000 ;  /* 0x0000d00000000802 */ /* 0x002fc80000000f00 */
[----:B------:R3:W-:Y:S03]  /*1de0*/  @P0 SYNCS.ARRIVE.TRANS64 RZ, [UR5], R0 ;  /* 0x00000000ffff09a7 */ /* 0x0007e60008000005 */
.L_x_26:
[----:B------:R-:W-:-:S13]  /*1df0*/  ISETP.NE.AND P0, PT, R126, 0x4, PT ;  /* 0x000000047e00780c */ /* 0x000fda0003f05270 */
[----:B------:R-:W-:Y:S05]  /*1e00*/  @P0 BRA `(.L_x_36) ;  /* 0x0000000c00580947 */ /* 0x000fea0003800000 */
[----:B------:R-:W4:Y:S01]  /*1e10*/  S2UR UR12, SR_CgaCtaId ;  /* 0x00000000000c79c3 */ /* 0x000f220000008800 */
[----:B------:R-:W-:Y:S01]  /*1e20*/  NOP ;  /* 0x0000000000007918 */ /* 0x000fe20000000000 */
[----:B------:R-:W-:Y:S02]  /*1e30*/  UMOV UR4, 0x400 ;  /* 0x0000040000047882 */ /* 0x000fe40000000000 */
[----:B----4-:R-:W-:-:S04]  /*1e40*/  ULEA UR12, UR12, UR4, 0x18 ;  /* 0x000000040c0c7291 */ /* 0x010fc8000f8ec0ff */
[----:B------:R-:W-:Y:S06]  /*1e50*/  BAR.SYNC.DEFER_BLOCKING 0x3, 0xa0 ;  /* 0x00c2800000007b1d */ /* 0x000fec0000010000 */
[----:B-1-3--:R-:W1:Y:S01]  /*1e60*/  LDS R0, [UR12+0xb8] ;  /* 0x0000b80cff007984 */ /* 0x00ae620008000800 */
[----:B------:R-:W3:Y:S02]  /*1e70*/  SYNCS.PHASECHK.TRANS64.TRYWAIT P0, [UR12+0x90], RZ ;  /* 0x000090ffff0075a7 */ /* 0x000ee4000800110c */
[----:B-1-3--:R-:W-:Y:S05]  /*1e80*/  @!P0 BRA `(.L_x_37) ;  /* 0x0000003800b88947 */ /* 0x00afea0003800000 */
.L_x_100:
[----:B--2---:R-:W2:Y:S01]  /*1e90*/  LDS R3, [UR12+0x33c1c] ;  /* 0x033c1c0cff037984 */ /* 0x004ea20008000800 */
[----:B-1----:R-:W-:Y:S01]  /*1ea0*/  IMAD.MOV.U32 R2, RZ, RZ, 0x1 ;  /* 0x00000001ff027424 */ /* 0x002fe200078e00ff */
[----:B------:R-:W-:Y:S01]  /*1eb0*/  R2UR UR35, R0 ;  /* 0x00000000002372ca */ /* 0x000fe200000e0000 */
[----:B------:R-:W-:Y:S01]  /*1ec0*/  UMOV UR33, 0x1 ;  /* 0x0000000100217882 */ /* 0x000fe20000000000 */
[----:B------:R1:W-:Y:S06]  /*1ed0*/  MEMBAR.ALL.CTA ;  /* 0x0000000000007992 */ /* 0x0003ec0000008000 */
[----:B-1----:R-:W1:Y:S01]  /*1ee0*/  FENCE.VIEW.ASYNC.S ;  /* 0x00000000000073c6 */ /* 0x002e620000000000 */
[----:B------:R-:W-:Y:S01]  /*1ef0*/  UMOV UR34, 0x1 ;  /* 0x0000000100227882 */ /* 0x000fe20000000000 */
[----:B------:R-:W-:Y:S01]  /*1f00*/  IMAD.MOV.U32 R0, RZ, RZ, 0x1 ;  /* 0x00000001ff007424 */ /* 0x000fe200078e00ff */
[----:B-1----:R1:W-:Y:S01]  /*1f10*/  SYNCS.ARRIVE.TRANS64.ART0 RZ, [UR12+0xa0], R2 ;  /* 0x0000a002ffff79a7 */ /* 0x0023e2000850000c */
[----:B--2---:R-:W-:-:S13]  /*1f20*/  ISETP.NE.AND P0, PT, R3, 0x1, PT ;  /* 0x000000010300780c */ /* 0x004fda0003f05270 */
[----:B-1----:R-:W-:Y:S05]  /*1f30*/  @P0 BRA `(.L_x_38) ;  /* 0x0000000800c40947 */ /* 0x002fea0003800000 */
[----:B------:R-:W-:Y:S01]  /*1f40*/  UIADD3 UR10, UPT, UPT, UR35, 0x100, URZ ;  /* 0x00000100230a7890 */ /* 0x000fe2000fffe0ff */
[----:B------:R-:W-:Y:S01]  /*1f50*/  HFMA2 R5, -RZ, RZ, 0, 5.9604644775390625e-08 ;  /* 0x00000001ff057431 */ /* 0x000fe200000001ff */
[----:B------:R-:W-:Y:S01]  /*1f60*/  UIADD3 UR8, UPT, UPT, UR35, 0x104, URZ ;  /* 0x0000010423087890 */ /* 0x000fe2000fffe0ff */
[----:B------:R-:W-:Y:S01]  /*1f70*/  MOV R4, RZ ;  /* 0x000000ff00047202 */ /* 0x000fe20000000f00 */
[----:B------:R-:W-:Y:S02]  /*1f80*/  UIADD3 UR6, UPT, UPT, UR35, -0x7fffff00, URZ ;  /* 0x8000010023067890 */ /* 0x000fe4000fffe0ff */
[----:B------:R-:W-:Y:S02]  /*1f90*/  UIADD3 UR4, UPT, UPT, UR35, -0x7ffffefc, URZ ;  /* 0x8000010423047890 */ /* 0x000fe4000fffe0ff */
[----:B------:R-:W-:Y:S02]  /*1fa0*/  UIADD3 UR11, UPT, UPT, UR35, 0x110, URZ ;  /* 0x00000110230b7890 */ /* 0x000fe4000fffe0ff */
[----:B------:R-:W-:Y:S01]  /*1fb0*/  USHF.R.U32.HI UR32, URZ, 0x1, UR10 ;  /* 0x00000001ff207899 */ /* 0x000fe2000801160a */
[----:B------:R-:W-:Y:S01]  /*1fc0*/  UMOV UR36, 0x10a02480 ;  /* 0x10a0248000247882 */ /* 0x000fe20000000000 */
[----:B------:R-:W-:-:S02]  /*1fd0*/  UIADD3 UR9, UPT, UPT, UR35, 0x114, URZ ;  /* 0x0000011423097890 */ /* 0x000fc4000fffe0ff */
[----:B------:R-:W-:Y:S02]  /*1fe0*/  UIADD3 UR7, UPT, UPT, UR35, -0x7ffffef0, URZ ;  /* 0x8000011023077890 */ /* 0x000fe4000fffe0ff */
[----:B------:R-:W-:Y:S02]  /*1ff0*/  UIADD3 UR5, UPT, UPT, UR35, -0x7ffffeec, URZ ;  /* 0x8000011423057890 */ /* 0x000fe4000fffe0ff */
[----:B------:R-:W-:Y:S02]  /*2000*/  USHF.R.U32.HI UR28, URZ, 0x1, UR6 ;  /* 0x00000001ff1c7899 */ /* 0x000fe40008011606 */
[----:B------:R-:W-:Y:S02]  /*2010*/  USHF.R.U32.HI UR25, URZ, 0x1, UR8 ;  /* 0x00000001ff197899 */ /* 0x000fe40008011608 */
[----:B------:R-:W-:Y:S02]  /*2020*/  USHF.R.U32.HI UR16, URZ, 0x1, UR4 ;  /* 0x00000001ff107899 */ /* 0x000fe40008011604 */
[----:B------:R-:W-:-:S02]  /*2030*/  UIADD3 UR18, UPT, UPT, UR12, 0x32000, URZ ;  /* 0x000320000c127890 */ /* 0x000fc4000fffe0ff */
[----:B------:R-:W-:Y:S02]  /*2040*/  UIADD3 UR19, UPT, UPT, UR12, 0x30400, URZ ;  /* 0x000304000c137890 */ /* 0x000fe4000fffe0ff */
[----:B------:R-:W-:Y:S02]  /*2050*/  UIADD3 UR20, UPT, UPT, UR12, 0x6400, URZ ;  /* 0x000064000c147890 */ /* 0x000fe4000fffe0ff */
[----:B------:R-:W-:Y:S02]  /*2060*/  UIADD3 UR24, UPT, UPT, UR12, 0x22400, URZ ;  /* 0x000224000c187890 */ /* 0x000fe4000fffe0ff */
[----:B------:R-:W-:Y:S02]  /*2070*/  ULOP3.LUT UR37, UR15, 0x1, URZ, 0x3c, !UPT ;  /* 0x000000010f257892 */ /* 0x000fe4000f8e3cff */
[----:B------:R-:W-:Y:S02]  /*2080*/  USEL UR34, URZ, 0x4000, UP6 ;  /* 0x00004000ff227887 */ /* 0x000fe4000b000000 */
[----:B------:R-:W-:-:S02]  /*2090*/  USHF.R.U32.HI UR29, URZ, 0x1a, UR11 ;  /* 0x0000001aff1d7899 */ /* 0x000fc4000801160b */
[----:B------:R-:W-:Y:S02]  /*20a0*/  USEL UR36, UR36, 0x10a00480, !UP5 ;  /* 0x10a0048024247887 */ /* 0x000fe4000e800000 */
[----:B------:R-:W-:Y:S02]  /*20b0*/  ULOP3.LUT UR32, UR32, 0x60000000, URZ, 0xc0, !UPT ;  /* 0x6000000020207892 */ /* 0x000fe4000f8ec0ff */
[----:B------:R-:W-:Y:S02]  /*20c0*/  USHF.R.U32.HI UR27, URZ, 0x1a, UR7 ;  /* 0x0000001aff1b7899 */ /* 0x000fe40008011607 */
[----:B------:R-:W-:Y:S02]  /*20d0*/  USHF.R.U32.HI UR17, URZ, 0x1a, UR9 ;  /* 0x0000001aff117899 */ /* 0x000fe40008011609 */
[----:B------:R-:W-:Y:S02]  /*20e0*/  USHF.R.U32.HI UR13, URZ, 0x1a, UR5 ;  /* 0x0000001aff0d7899 */ /* 0x000fe40008011605 */
[----:B------:R-:W-:-:S02]  /*20f0*/  ULOP3.LUT UR28, UR28, 0x60000000, URZ, 0xc0, !UPT ;  /* 0x600000001c1c7892 */ /* 0x000fc4000f8ec0ff */
[----:B------:R-:W-:Y:S02]  /*2100*/  ULOP3.LUT UR25, UR25, 0x60000000, URZ, 0xc0, !UPT ;  /* 0x6000000019197892 */ /* 0x000fe4000f8ec0ff */
[----:B------:R-:W-:Y:S02]  /*2110*/  ULOP3.LUT UR16, UR16, 0x60000000, URZ, 0xc0, !UPT ;  /* 0x6000000010107892 */ /* 0x000fe4000f8ec0ff */
[----:B------:R-:W-:Y:S02]  /*2120*/  USHF.L.U32 UR26, UR33, UR15, URZ ;  /* 0x0000000f211a7299 */ /* 0x000fe400080006ff */
[----:B------:R-:W-:Y:S02]  /*2130*/  USHF.R.U32.HI UR18, URZ, 0x4, UR18 ;  /* 0x00000004ff127899 */ /* 0x000fe40008011612 */
[----:B------:R-:W-:Y:S02]  /*2140*/  USHF.R.U32.HI UR19, URZ, 0x4, UR19 ;  /* 0x00000004ff137899 */ /* 0x000fe40008011613 */
[----:B------:R-:W-:-:S02]  /*2150*/  USHF.R.U32.HI UR20, URZ, 0x4, UR20 ;  /* 0x00000004ff147899 */ /* 0x000fc40008011614 */
[----:B------:R-:W-:Y:S02]  /*2160*/  USHF.R.U32.HI UR24, URZ, 0x4, UR24 ;  /* 0x00000004ff187899 */ /* 0x000fe40008011618 */
[----:B------:R-:W-:Y:S02]  /*2170*/  USHF.L.U32 UR33, UR33, UR37, URZ ;  /* 0x0000002521217299 */ /* 0x000fe400080006ff */
[----:B------:R-:W-:Y:S02]  /*2180*/  UIADD3 UR36, UPT, UPT, UR34, UR36, URZ ;  /* 0x0000002422247290 */ /* 0x000fe4000fffe0ff */
[----:B------:R-:W-:Y:S02]  /*2190*/  ULOP3.LUT UR29, UR32, 0x30, UR29, 0xf8, !UPT ;  /* 0x00000030201d7892 */ /* 0x000fe4000f8ef81d */
[----:B------:R-:W-:Y:S02]  /*21a0*/  ULOP3.LUT UR27, UR28, 0x30, UR27, 0xf8, !UPT ;  /* 0x000000301c1b7892 */ /* 0x000fe4000f8ef81b */
[----:B------:R-:W-:-:S02]  /*21b0*/  ULOP3.LUT UR17, UR25, 0x30, UR17, 0xf8, !UPT ;  /* 0x0000003019117892 */ /* 0x000fc4000f8ef811 */
[----:B------:R-:W-:Y:S02]  /*21c0*/  ULOP3.LUT UR13, UR16, 0x30, UR13, 0xf8, !UPT ;  /* 0x00000030100d7892 */ /* 0x000fe4000f8ef80d */
[----:B------:R-:W-:Y:S02]  /*21d0*/  ULOP3.LUT UR18, UR18, 0x3fc0, URZ, 0xc0, !UPT ;  /* 0x00003fc012127892 */ /* 0x000fe4000f8ec0ff */
[----:B------:R-:W-:Y:S02]  /*21e0*/  ULOP3.LUT UR19, UR19, 0x3fc0, URZ, 0xc0, !UPT ;  /* 0x00003fc013137892 */ /* 0x000fe4000f8ec0ff */
[----:B------:R-:W-:Y:S02]  /*21f0*/  ULOP3.LUT UR20, UR20, 0x3fc0, URZ, 0xc0, !UPT ;  /* 0x00003fc014147892 */ /* 0x000fe4000f8ec0ff */
[----:B------:R-:W-:Y:S02]  /*2200*/  ULOP3.LUT UR24, UR24, 0x3fc0, URZ, 0xc0, !UPT ;  /* 0x00003fc018187892 */ /* 0x000fe4000f8ec0ff */
[----:B------:R-:W-:-:S02]  /*2210*/  ULOP3.LUT UR26, UR33, 0xffff, UR26, 0xc8, !UPT ;  /* 0x0000ffff211a7892 */ /* 0x000fc4000f8ec81a */
[----:B------:R-:W-:Y:S02]  /*2220*/  ULOP3.LUT UR55, UR29, UR36, URZ, 0xfc, !UPT ;  /* 0x000000241d377292 */ /* 0x000fe4000f8efcff */
[----:B------:R-:W-:Y:S02]  /*2230*/  ULOP3.LUT UR49, UR27, UR36, URZ, 0xfc, !UPT ;  /* 0x000000241b317292 */ /* 0x000fe4000f8efcff */
[----:B------:R-:W-:Y:S02]  /*2240*/  ULOP3.LUT UR43, UR17, UR36, URZ, 0xfc, !UPT ;  /* 0x00000024112b7292 */ /* 0x000fe4000f8efcff */
[----:B------:R-:W-:Y:S02]  /*2250*/  ULOP3.LUT UR37, UR13, UR36, URZ, 0xfc, !UPT ;  /* 0x000000240d257292 */ /* 0x000fe4000f8efcff */
[----:B------:R-:W-:Y:S02]  /*2260*/  UISETP.NE.AND UP0, UPT, UR23, URZ, UPT ;  /* 0x000000ff1700728c */ /* 0x000fe4000bf05270 */
[----:B------:R-:W-:-:S02]  /*2270*/  ULOP3.LUT UR18, UR18, 0x10000, URZ, 0xfc, !UPT ;  /* 0x0001000012127892 */ /* 0x000fc4000f8efcff */
[----:B------:R-:W-:Y:S02]  /*2280*/  ULOP3.LUT UR19, UR19, 0x10000, URZ, 0xfc, !UPT ;  /* 0x0001000013137892 */ /* 0x000fe4000f8efcff */
[----:B------:R-:W-:Y:S02]  /*2290*/  ULOP3.LUT UR20, UR20, 0x10000, URZ, 0xfc, !UPT ;  /* 0x0001000014147892 */ /* 0x000fe4000f8efcff */
[----:B------:R-:W-:Y:S02]  /*22a0*/  ULOP3.LUT UR24, UR24, 0x10000, URZ, 0xfc, !UPT ;  /* 0x0001000018187892 */ /* 0x000fe4000f8efcff */
[----:B------:R-:W-:Y:S01]  /*22b0*/  UISETP.NE.AND UP1, UPT, UR23, URZ, UPT ;  /* 0x000000ff1700728c */ /* 0x000fe2000bf25270 */
[----:B------:R-:W-:Y:S01]  /*22c0*/  UMOV UR34, 0x1 ;  /* 0x0000000100227882 */ /* 0x000fe20000000000 */
[----:B------:R-:W-:Y:S01]  /*22d0*/  UMOV UR33, URZ ;  /* 0x000000ff00217c82 */ /* 0x000fe20008000000 */
[----:B------:R-:W-:Y:S01]  /*22e0*/  UMOV UR32, URZ ;  /* 0x000000ff00207c82 */ /* 0x000fe20008000000 */
[----:B------:R-:W-:Y:S01]  /*22f0*/  UMOV UR29, URZ ;  /* 0x000000ff001d7c82 */ /* 0x000fe20008000000 */
[----:B------:R-:W-:Y:S01]  /*2300*/  UMOV UR54, URZ ;  /* 0x000000ff00367c82 */ /* 0x000fe20008000000 */
[----:B------:R-:W-:Y:S01]  /*2310*/  UMOV UR48, URZ ;  /* 0x000000ff00307c82 */ /* 0x000fe20008000000 */
[----:B------:R-:W-:Y:S01]  /*2320*/  UMOV UR42, URZ ;  /* 0x000000ff002a7c82 */ /* 0x000fe20008000000 */
[----:B------:R-:W-:-:S05]  /*2330*/  UMOV UR36, URZ ;  /* 0x000000ff00247c82 */ /* 0x000fca0008000000 */
.L_x_47:
[----:B------:R-:W-:Y:S01]  /*2340*/  PLOP3.LUT P0, PT, PT, PT, UP0, 0x80, 0x8 ;  /* 0x000000000008781c */ /* 0x000fe20003f0f008 */
[----:B------:R-:W-:Y:S01]  /*2350*/  @!UP0 USHF.L.U32 UR16, UR32, 0x1f, URZ ;  /* 0x0000001f20108899 */ /* 0x000fe200080006ff */
[----:B----4-:R-:W-:Y:S01]  /*2360*/  PLOP3.LUT P3, PT, PT, PT, PT, 0x80, 0x8 ;  /* 0x000000000008781c */ /* 0x010fe20003f6f070 */
[----:B------:R-:W-:Y:S01]  /*2370*/  @!UP0 ULEA UR25, UR29, UR12, 0x3 ;  /* 0x0000000c1d198291 */ /* 0x000fe2000f8e18ff */
[----:B------:R-:W-:Y:S01]  /*2380*/  PLOP3.LUT P2, PT, PT, PT, PT, 0x8, 0x80 ;  /* 0x000000000080781c */ /* 0x000fe20003f4e170 */
[----:B-1----:R-:W-:Y:S02]  /*2390*/  @!UP0 USHF.L.U32 UR13, UR34, 0x1f, URZ ;  /* 0x0000001f220d8899 */ /* 0x002fe400080006ff */
[----:B------:R-:W-:Y:S01]  /*23a0*/  ULEA UR17, UR33, UR12, 0x3 ;  /* 0x0000000c21117291 */ /* 0x000fe2000f8e18ff */
[----:B--2---:R-:W-:Y:S01]  /*23b0*/  IMAD.U32 R2, RZ, RZ, UR16 ;  /* 0x00000010ff027e24 */ /* 0x004fe2000f8e00ff */
[----:B------:R-:W-:Y:S02]  /*23c0*/  ULEA UR16, UR33, UR35, 0x7 ;  /* 0x0000002321107291 */ /* 0x000fe4000f8e38ff */
[----:B------:R-:W-:Y:S01]  /*23d0*/  IMAD.U32 R0, RZ, RZ, UR13 ;  /* 0x0000000dff007e24 */ /* 0x000fe2000f8e00ff */
[----:B------:R-:W-:-:S02]  /*23e0*/  UPLOP3.LUT UP4, UPT, UPT, UPT, UPT, 0x40, 0x4 ;  /* 0x000000000004789c */ /* 0x000fc40003f8e870 */
[----:B------:R1:W2:Y:S02]  /*23f0*/  @!P0 SYNCS.PHASECHK.TRANS64.TRYWAIT P3, [UR25], R2 ;  /* 0x00000002ff0085a7 */ /* 0x0002a40008061119 */
[----:B------:R-:W3:Y:S02]  /*2400*/  @!P0 SYNCS.PHASECHK.TRANS64.TRYWAIT P1, [UR17+0x80], R0 ;  /* 0x00008000ff0085a7 */ /* 0x000ee40008021111 */
[----:B---3--:R-:W-:-:S13]  /*2410*/  @!P0 PLOP3.LUT P2, PT, P1, PT, PT, 0x8, 0x80 ;  /* 0x000000000080881c */ /* 0x008fda0000f4e170 */
[----:B-12---:R-:W-:Y:S05]  /*2420*/  @!P2 BRA `(.L_x_39) ;  /* 0x000000000010a947 */ /* 0x006fea0003800000 */
[----:B------:R-:W-:-:S06]  /*2430*/  USHF.L.U32 UR13, UR34, 0x1f, URZ ;  /* 0x0000001f220d7899 */ /* 0x000fcc00080006ff */
[----:B------:R-:W-:-:S04]  /*2440*/  MOV R0, UR13 ;  /* 0x0000000d00007c02 */ /* 0x000fc80008000f00 */
[----:B------:R-:W1:Y:S02]  /*2450*/  SYNCS.PHASECHK.TRANS64.TRYWAIT P0, [UR17+0x80], R0 ;  /* 0x00008000ff0075a7 */ /* 0x000e640008001111 */
[----:B-1----:R-:W-:Y:S05]  /*2460*/  @!P0 BRA `(.L_x_40) ;  /* 0x0000003400588947 */ /* 0x002fea0003800000 */
.L_x_39:
[----:B------:R-:W-:Y:S01]  /*2470*/  UMOV UR28, URZ ;  /* 0x000000ff001c7c82 */ /* 0x000fe20008000000 */
.L_x_44:
[----:B--234-:R-:W-:Y:S05]  /*2480*/  BRA.U UP0, `(.L_x_41) ;  /* 0x0000000100a87547 */ /* 0x01cfea000b800000 */
[----:B------:R-:W-:Y:S02]  /*2490*/  ULEA UR66, UR29, UR19, 0x6 ;  /* 0x000000131d427291 */ /* 0x000fe4000f8e30ff */
[----:B------:R-:W-:Y:S02]  /*24a0*/  ULEA UR62, UR29, UR18, 0x6 ;  /* 0x000000121d3e7291 */ /* 0x000fe4000f8e30ff */
[----:B------:R-:W-:Y:S02]  /*24b0*/  ULEA UR58, UR29, UR24, 0x9 ;  /* 0x000000181d3a7291 */ /* 0x000fe4000f8e48ff */
[----:B------:R-:W-:Y:S02]  /*24c0*/  ULEA UR56, UR29, UR20, 0xa ;  /* 0x000000141d387291 */ /* 0x000fe4000f8e50ff */
[----:B------:R-:W-:Y:S02]  /*24d0*/  ULEA UR13, UR29, UR12, 0x3 ;  /* 0x0000000c1d0d7291 */ /* 0x000fe4000f8e18ff */
[----:B------:R-:W-:Y:S02]  /*24e0*/  UIADD3 UR64, UPT, UPT, UR66, 0x20, URZ ;  /* 0x0000002042407890 */ /* 0x000fe4000fffe0ff */
[----:B------:R-:W-:Y:S02]  /*24f0*/  UIADD3 UR60, UPT, UPT, UR62, 0x20, URZ ;  /* 0x000000203e3c7890 */ /* 0x000fe4000fffe0ff */
[----:B------:R-:W-:Y:S02]  /*2500*/  UIADD3 UR52, UPT, UPT, UR58, 0x2, URZ ;  /* 0x000000023a347890 */ /* 0x000fe4000fffe0ff */
[----:B------:R-:W-:Y:S02]  /*2510*/  UIADD3 UR50, UPT, UPT, UR56, 0x2, URZ ;  /* 0x0000000238327890 */ /* 0x000fe4000fffe0ff */
[----:B------:R-:W-:Y:S02]  /*2520*/  UIADD3 UR46, UPT, UPT, UR58, 0x4, URZ ;  /* 0x000000043a2e7890 */ /* 0x000fe4000fffe0ff */
[----:B------:R-:W-:Y:S02]  /*2530*/  UIADD3 UR44, UPT, UPT, UR56, 0x4, URZ ;  /* 0x00000004382c7890 */ /* 0x000fe4000fffe0ff */
[----:B------:R-:W-:Y:S02]  /*2540*/  UIADD3 UR40, UPT, UPT, UR58, 0x6, URZ ;  /* 0x000000063a287890 */ /* 0x000fe4000fffe0ff */
[----:B------:R-:W-:Y:S02]  /*2550*/  UIADD3 UR38, UPT, UPT, UR56, 0x6, URZ ;  /* 0x0000000638267890 */ /* 0x000fe4000fffe0ff */
[----:B------:R-:W-:Y:S01]  /*2560*/  UIADD3 UR27, UPT, UPT, UR13, 0x38, URZ ;  /* 0x000000380d1b7890 */ /* 0x000fe2000fffe0ff */
[----:B------:R-:W-:Y:S01]  /*2570*/  UMOV UR67, 0x4008 ;  /* 0x0000400800437882 */ /* 0x000fe20000000000 */
        /* <DEDUP_REMOVED lines=11> */
[----:B------:R-:W-:Y:S05]  /*2630*/  @P3 BRA `(.L_x_42) ;  /* 0x0000000000103947 */ /* 0x000fea0003800000 */
[----:B------:R-:W-:Y:S06]  /*2640*/  USHF.L.U32 UR25, UR32, 0x1f, URZ ;  /* 0x0000001f20197899 */ /* 0x000fec00080006ff */
[----:B-1----:R-:W-:Y:S04]  /*2650*/  MOV R0, UR25 ;  /* 0x0000001900007c02 */ /* 0x002fe80008000f00 */
[----:B------:R-:W1:Y:S02]  /*2660*/  SYNCS.PHASECHK.TRANS64.TRYWAIT P0, [UR13], R0 ;  /* 0x00000000ff0075a7 */ /* 0x000e64000800110d */
[----:B-1----:R-:W-:Y:S05]  /*2670*/  @!P0 BRA `(.L_x_43) ;  /* 0x0000003000f48947 */ /* 0x002fea0003800000 */
.L_x_42:
[----:B------:R2:W-:Y:S01]  /*2680*/  UTCCP.T.S.2CTA.4x32dp128bit tmem[UR35+0x100], gdesc[UR66] ;  /* 0x00010042230079e7 */ /* 0x0005e20009300000 */
[----:B------:R2:W-:Y:S01]  /*2690*/  UTCCP.T.S.2CTA.4x32dp128bit tmem[UR35+0x104], gdesc[UR64] ;  /* 0x00010440230079e7 */ /* 0x0005e20009300000 */
[----:B------:R2:W-:Y:S01]  /*26a0*/  UTCCP.T.S.2CTA.4x32dp128bit tmem[UR35+0x110], gdesc[UR62] ;  /* 0x0001103e230079e7 */ /* 0x0005e20009300000 */
[----:B------:R2:W-:Y:S01]  /*26b0*/  UTCCP.T.S.2CTA.4x32dp128bit tmem[UR35+0x114], gdesc[UR60] ;  /* 0x0001143c230079e7 */ /* 0x0005e20009300000 */
[----:B------:R2:W-:Y:S01]  /*26c0*/  UTCOMMA.2CTA gdesc[UR56], gdesc[UR58], tmem[UR16], tmem[UR54], idesc[UR55], tmem[UR10], UP4 ;  /* 0xc00a363a380075ea */ /* 0x0005e2000a200010 */
[----:B------:R2:W-:Y:S01]  /*26d0*/  UTCOMMA.2CTA gdesc[UR50], gdesc[UR52], tmem[UR16], tmem[UR48], idesc[UR49], tmem[UR6], UPT ;  /* 0xc0063034320075ea */ /* 0x0005e2000ba00010 */
[----:B------:R2:W-:Y:S01]  /*26e0*/  UTCOMMA.2CTA gdesc[UR44], gdesc[UR46], tmem[UR16], tmem[UR42], idesc[UR43], tmem[UR8], UPT ;  /* 0xc0082a2e2c0075ea */ /* 0x0005e2000ba00010 */
[----:B------:R-:W-:Y:S01]  /*26f0*/  UPLOP3.LUT UP4, UPT, UPT, UPT, UPT, 0x80, 0x8 ;  /* 0x000000000008789c */ /* 0x000fe20003f8f070 */
[----:B------:R2:W-:Y:S01]  /*2700*/  UTCOMMA.2CTA gdesc[UR38], gdesc[UR40], tmem[UR16], tmem[UR36], idesc[UR37], tmem[UR4], UPT ;  /* 0xc0042428260075ea */ /* 0x0005e2000ba00010 */
[----:B------:R2:W-:Y:S01]  /*2710*/  UTCBAR.2CTA.MULTICAST [UR27], URZ, UR26 ;  /* 0x000000ff1b0073e9 */ /* 0x0005e2000820081a */
[----:B------:R-:W-:Y:S02]  /*2720*/  NOP ;  /* 0x0000000000007918 */ /* 0x000fe40000000000 */
.L_x_41:
[----:B------:R-:W-:Y:S01]  /*2730*/  UIADD3 UR29, UPT, UPT, UR29, 0x1, URZ ;  /* 0x000000011d1d7890 */ /* 0x000fe2000fffe0ff */
[----:B------:R-:W-:Y:S01]  /*2740*/  PLOP3.LUT P3, PT, PT, PT, PT, 0x80, 0x8 ;  /* 0x000000000008781c */ /* 0x000fe20003f6f070 */
[----:B------:R-:W-:Y:S02]  /*2750*/  UISETP.GT.U32.AND UP3, UPT, UR28, 0xe, UPT ;  /* 0x0000000e1c00788c */ /* 0x000fe4000bf64070 */
[----:B------:R-:W-:Y:S02]  /*2760*/  UISETP.NE.AND UP2, UPT, UR29, 0x7, UPT ;  /* 0x000000071d00788c */ /* 0x000fe4000bf45270 */
[----:B------:R-:W-:Y:S02]  /*2770*/  UISETP.NE.OR UP3, UPT, UR23, URZ, UP3 ;  /* 0x000000ff1700728c */ /* 0x000fe40009f65670 */
[----:B------:R-:W-:Y:S02]  /*2780*/  USEL UR13, URZ, 0x1, UP2 ;  /* 0x00000001ff0d7887 */ /* 0x000fe40009000000 */
[----:B------:R-:W-:Y:S02]  /*2790*/  USEL UR29, UR29, URZ, UP2 ;  /* 0x000000ff1d1d7287 */ /* 0x000fe40009000000 */
[----:B------:R-:W-:Y:S01]  /*27a0*/  ULOP3.LUT UR32, UR32, UR13, URZ, 0x3c, !UPT ;  /* 0x0000000d20207292 */ /* 0x000fe2000f8e3cff */
[----:B------:R-:W-:Y:S01]  /*27b0*/  PLOP3.LUT P0, PT, PT, PT, UP3, 0x80, 0x8 ;  /* 0x000000000008781c */ /* 0x000fe20003f0f038 */
[----:B------:R-:W-:Y:S03]  /*27c0*/  UIADD3 UR28, UPT, UPT, UR28, 0x1, URZ ;  /* 0x000000011c1c7890 */ /* 0x000fe6000fffe0ff */
[----:B------:R-:W-:Y:S02]  /*27d0*/  @!UP3 USHF.L.U32 UR13, UR32, 0x1f, URZ ;  /* 0x0000001f200db899 */ /* 0x000fe400080006ff */
[----:B------:R-:W-:Y:S02]  /*27e0*/  @!UP3 ULEA UR25, UR29, UR12, 0x3 ;  /* 0x0000000c1d19b291 */ /* 0x000fe4000f8e18ff */
[----:B------:R-:W-:Y:S02]  /*27f0*/  UISETP.NE.AND UP2, UPT, UR28, 0x10, UPT ;  /* 0x000000101c00788c */ /* 0x000fe4000bf45270 */
[----:B-1----:R-:W-:Y:S05]  /*2800*/  IMAD.U32 R0, RZ, RZ, UR13 ;  /* 0x0000000dff007e24 */ /* 0x002fea000f8e00ff */
[----:B------:R3:W4:Y:S02]  /*2810*/  @!P0 SYNCS.PHASECHK.TRANS64.TRYWAIT P3, [UR25], R0 ;  /* 0x00000000ff0085a7 */ /* 0x0007240008061119 */
[----:B------:R-:W-:Y:S05]  /*2820*/  BRA.U UP2, `(.L_x_44) ;  /* 0xfffffffd02147547 */ /* 0x000fea000b83ffff */
[----:B------:R-:W-:Y:S01]  /*2830*/  UIADD3 UR33, UPT, UPT, UR33, 0x1, URZ ;  /* 0x0000000121217890 */ /* 0x000fe2000fffe0ff */
[----:B------:R-:W-:Y:S01]  /*2840*/  PLOP3.LUT P0, PT, PT, PT, UP1, 0x80, 0x8 ;  /* 0x000000000008781c */ /* 0x000fe20003f0f018 */
[----:B------:R-:W-:Y:S01]  /*2850*/  IMAD.U32 R3, R4, -0x80000000, RZ ;  /* 0x8000000004037824 */ /* 0x000fe200078e00ff */
[----:B------:R-:W-:Y:S01]  /*2860*/  LEA R2, R5, UR12, 0x3 ;  /* 0x0000000c05027c11 */ /* 0x000fe2000f8e18ff */
[----:B------:R-:W-:-:S04]  /*2870*/  UISETP.NE.AND UP2, UPT, UR33, 0x2, UPT ;  /* 0x000000022100788c */ /* 0x000fc8000bf45270 */
[----:B------:R-:W-:Y:S02]  /*2880*/  USEL UR13, URZ, 0x1, UP2 ;  /* 0x00000001ff0d7887 */ /* 0x000fe40009000000 */
[----:B------:R-:W-:Y:S02]  /*2890*/  USEL UR33, UR33, URZ, UP2 ;  /* 0x000000ff21217287 */ /* 0x000fe40009000000 */
[----:B------:R-:W-:Y:S02]  /*28a0*/  ULOP3.LUT UR34, UR34, UR13, URZ, 0x3c, !UPT ;  /* 0x0000000d22227292 */ /* 0x000fe4000f8e3cff */
[----:B--2---:R-:W-:Y:S02]  /*28b0*/  @!UP1 ULEA UR16, UR33, UR12, 0x3 ;  /* 0x0000000c21109291 */ /* 0x004fe4000f8e18ff */
[----:B------:R-:W-:-:S06]  /*28c0*/  @!UP1 USHF.L.U32 UR13, UR34, 0x1f, URZ ;  /* 0x0000001f220d9899 */ /* 0x000fcc00080006ff */
[----:B---3--:R-:W-:Y:S01]  /*28d0*/  IMAD.U32 R0, RZ, RZ, UR13 ;  /* 0x0000000dff007e24 */ /* 0x008fe2000f8e00ff */
[----:B------:R-:W-:Y:S06]  /*28e0*/  BRA.U UP1, `(.L_x_45) ;  /* 0x0000000101107547 */ /* 0x000fec000b800000 */
[----:B------:R-:W-:Y:S01]  /*28f0*/  UIADD3 UR17, UPT, UPT, UR17, 0x70, URZ ;  /* 0x0000007011117890 */ /* 0x000fe2000fffe0ff */
[----:B------:R-:W-:-:S08]  /*2900*/  UMOV UR13, 0x3 ;  /* 0x00000003000d7882 */ /* 0x000fd00000000000 */
[----:B------:R1:W-:Y:S01]  /*2910*/  UTCBAR.2CTA.MULTICAST [UR17], URZ, UR13 ;  /* 0x000000ff110073e9 */ /* 0x0003e2000820080d */
[----:B------:R-:W-:Y:S02]  /*2920*/  NOP ;  /* 0x0000000000007918 */ /* 0x000fe40000000000 */
.L_x_45:
[----:B------:R2:W-:Y:S01]  /*2930*/  @!P0 SYNCS.PHASECHK.TRANS64.TRYWAIT PT, [UR16+0x80], R0 ;  /* 0x00008000ff0085a7 */ /* 0x0005e200080e1110 */
[----:B------:R-:W3:Y:S02]  /*2940*/  SYNCS.PHASECHK.TRANS64.TRYWAIT P0, [R2+URZ+0x90], R3 ;  /* 0x00009003020075a7 */ /* 0x000ee400080011ff */
[----:B--23--:R-:W-:Y:S05]  /*2950*/  @!P0 BRA `(.L_x_46) ;  /* 0x00000030005c8947 */ /* 0x00cfea0003800000 */
.L_x_104:
[C---:B------:R-:W-:Y:S01]  /*2960*/  LEA R0, R5.reuse, UR12, 0x4 ;  /* 0x0000000c05007c11 */ /* 0x040fe2000f8e20ff */
[----:B------:R-:W-:Y:S02]  /*2970*/  VIADD R5, R5, 0x1 ;  /* 0x0000000105057836 */ /* 0x000fe40000000000 */
[----:B------:R-:W-:-:S03]  /*2980*/  IMAD.MOV.U32 R3, RZ, RZ, 0x1 ;  /* 0x00000001ff037424 */ /* 0x000fc600078e00ff */
[----:B------:R-:W3:Y:S01]  /*2990*/  LDS R0, [R0+0x33c1c] ;  /* 0x033c1c0000007984 */ /* 0x000ee20000000800 */
[C---:B------:R-:W-:Y:S01]  /*29a0*/  ISETP.NE.AND P1, PT, R5.reuse, 0x2, PT ;  /* 0x000000020500780c */ /* 0x040fe20003f25270 */
[----:B------:R5:W-:Y:S06]  /*29b0*/  MEMBAR.ALL.CTA ;  /* 0x0000000000007992 */ /* 0x000bec0000008000 */
[----:B-----5:R-:W5:Y:S01]  /*29c0*/  FENCE.VIEW.ASYNC.S ;  /* 0x00000000000073c6 */ /* 0x020f620000000000 */
[----:B------:R-:W-:Y:S01]  /*29d0*/  SEL R5, R5, RZ, P1 ;  /* 0x000000ff05057207 */ /* 0x000fe20000800000 */
[----:B-----5:R5:W-:Y:S01]  /*29e0*/  SYNCS.ARRIVE.TRANS64.ART0 RZ, [R2+URZ+0xa0], R3 ;  /* 0x0000a00302ff79a7 */ /* 0x020be200085000ff */
[----:B---3--:R-:W-:-:S02]  /*29f0*/  ISETP.NE.AND P0, PT, R0, 0x1, PT ;  /* 0x000000010000780c */ /* 0x008fc40003f05270 */
[----:B-----5:R-:W-:-:S04]  /*2a00*/  SEL R3, RZ, 0x1, P1 ;  /* 0x00000001ff037807 */ /* 0x020fc80000800000 */
[----:B------:R-:W-:-:S07]  /*2a10*/  LOP3.LUT R4, R4, R3, RZ, 0x3c, !PT ;  /* 0x0000000304047212 */ /* 0x000fce00078e3cff */
[----:B------:R-:W-:Y:S05]  /*2a20*/  @!P0 BRA `(.L_x_47) ;  /* 0xfffffff800448947 */ /* 0x000fea000383ffff */
[----:B------:R-:W-:-:S06]  /*2a30*/  UIADD3 UR33, UPT, UPT, UR33, 0x1, URZ ;  /* 0x0000000121217890 */ /* 0x000fcc000fffe0ff */
[----:B------:R-:W-:Y:S02]  /*2a40*/  MOV R0, UR33 ;  /* 0x0000002100007c02 */ /* 0x000fe40008000f00 */
.L_x_38:
[----:B------:R-:W-:-:S09]  /*2a50*/  UISETP.NE.AND UP0, UPT, UR15, URZ, UPT ;  /* 0x000000ff0f00728c */ /* 0x000fd2000bf05270 */
[----:B------:R-:W-:Y:S05]  /*2a60*/  BRA.U UP0, `(.L_x_48) ;  /* 0x0000000100787547 */ /* 0x000fea000b800000 */
[----:B------:R-:W-:-:S04]  /*2a70*/  ISETP.NE.AND P0, PT, R0, 0x2, PT ;  /* 0x000000020000780c */ /* 0x000fc80003f05270 */
[----:B--2---:R-:W-:Y:S02]  /*2a80*/  SEL R2, RZ, 0x1, P0 ;  /* 0x00000001ff027807 */ /* 0x004fe40000000000 */
[----:B------:R-:W-:Y:S02]  /*2a90*/  SEL R0, R0, RZ, P0 ;  /* 0x000000ff00007207 */ /* 0x000fe40000000000 */
[----:B------:R-:W-:Y:S02]  /*2aa0*/  LOP3.LUT R2, R2, UR34, RZ, 0x3c, !PT ;  /* 0x0000002202027c12 */ /* 0x000fe4000f8e3cff */
[----:B------:R-:W-:-:S03]  /*2ab0*/  LEA R0, R0, UR12, 0x3 ;  /* 0x0000000c00007c11 */ /* 0x000fc6000f8e18ff */
[----:B------:R-:W-:-:S04]  /*2ac0*/  IMAD.U32 R2, R2, -0x80000000, RZ ;  /* 0x8000000002027824 */ /* 0x000fc800078e00ff */
[----:B------:R-:W-:-:S04]  /*2ad0*/  IMAD.MOV.U32 R3, RZ, RZ, R2 ;  /* 0x000000ffff037224 */ /* 0x000fc800078e0002 */
[----:B------:R2:W3:Y:S03]  /*2ae0*/  SYNCS.PHASECHK.TRANS64.TRYWAIT P0, [R0+URZ+0x80], R3 ;  /* 0x00008003000075a7 */ /* 0x0004e600080011ff */
[----:B---3--:R-:W-:Y:S05]  /*2af0*/  @!P0 NANOSLEEP.SYNCS 0x989680 ;  /* 0x009896800000895d */ /* 0x008fea0003900000 */
[----:B------:R-:W3:Y:S02]  /*2b00*/  @!P0 SYNCS.PHASECHK.TRANS64 P0, [R0+URZ+0x80], R3 ;  /* 0x00008003000085a7 */ /* 0x000ee400080010ff */
[----:B---3--:R-:W-:Y:S05]  /*2b10*/  @P0 BRA `(.L_x_48) ;  /* 0x00000000004c0947 */ /* 0x008fea0003800000 */
.L_x_49:
[----:B---3--:R3:W1:Y:S02]  /*2b20*/  SYNCS.PHASECHK.TRANS64.TRYWAIT P0, [R0+URZ+0x80], R3 ;  /* 0x00008003000075a7 */ /* 0x00866400080011ff */
[----:B-1----:R-:W-:Y:S05]  /*2b30*/  @!P0 NANOSLEEP.SYNCS 0x989680 ;  /* 0x009896800000895d */ /* 0x002fea0003900000 */
[----:B------:R-:W1:Y:S02]  /*2b40*/  @!P0 SYNCS.PHASECHK.TRANS64 P0, [R0+URZ+0x80], R3 ;  /* 0x00008003000085a7 */ /* 0x000e6400080010ff */
[----:B-1----:R-:W-:Y:S05]  /*2b50*/  @!P0 BRA `(.L_x_49) ;  /* 0xfffffffc00f08947 */ /* 0x002fea000383ffff */
[----:B------:R-:W-:Y:S05]  /*2b60*/  BRA `(.L_x_48) ;  /* 0x0000000000387947 */ /* 0x000fea0003800000 */
.L_x_36:
[----:B------:R-:W-:-:S13]  /*2b70*/  ISETP.NE.AND P0, PT, R126, RZ, PT ;  /* 0x000000ff7e00720c */ /* 0x000fda0003f05270 */
[----:B------:R-:W-:Y:S05]  /*2b80*/  @P0 BRA `(.L_x_50) ;  /* 0x00000000002c0947 */ /* 0x000fea0003800000 */
[----:B------:R-:W4:Y:S01]  /*2b90*/  S2UR UR5, SR_CgaCtaId ;  /* 0x00000000000579c3 */ /* 0x000f220000008800 */
[----:B-1----:R-:W-:Y:S01]  /*2ba0*/  UMOV UR6, 0x400 ;  /* 0x0000040000067882 */ /* 0x002fe20000000000 */
[----:B------:R-:W-:Y:S01]  /*2bb0*/  UMOV UR4, 0x20 ;  /* 0x0000002000047882 */ /* 0x000fe20000000000 */
[----:B------:R-:W-:Y:S01]  /*2bc0*/  ELECT P0, URZ, PT ;  /* 0x0000000000ff782f */ /* 0x000fe20003800000 */
[----:B----4-:R-:W-:Y:S02]  /*2bd0*/  ULEA UR5, UR5, UR6, 0x18 ;  /* 0x0000000605057291 */ /* 0x010fe4000f8ec0ff */
[----:B------:R-:W-:-:S04]  /*2be0*/  UIADD3 UR6, UPT, UPT, -UR4, 0x100000, URZ ;  /* 0x0010000004067890 */ /* 0x000fc8000fffe1ff */
[----:B------:R-:W-:Y:S02]  /*2bf0*/  USHF.L.U32 UR7, UR6, 0xb, URZ ;  /* 0x0000000b06077899 */ /* 0x000fe400080006ff */
[----:B------:R-:W-:Y:S01]  /*2c00*/  USHF.L.U32 UR6, UR6, 0x1, URZ ;  /* 0x0000000106067899 */ /* 0x000fe200080006ff */
[----:B------:R-:W1:Y:S11]  /*2c10*/  FENCE.VIEW.ASYNC.S ;  /* 0x00000000000073c6 */ /* 0x000e760000000000 */
[----:B-1----:R4:W1:Y:S02]  /*2c20*/  SYNCS.EXCH.64 URZ, [UR5+0xb0], UR6 ;  /* 0x0000b00605ff75b2 */ /* 0x0028640008000100 */
[----:B----4-:R-:W-:Y:S01]  /*2c30*/  NOP ;  /* 0x0000000000007918 */ /* 0x010fe20000000000 */
.L_x_50:
[----:B------:R-:W-:Y:S01]  /*2c40*/  NOP ;  /* 0x0000000000007918 */ /* 0x000fe20000000000 */
.L_x_48:
[C---:B------:R-:W-:Y:S02]  /*2c50*/  ISETP.NE.AND P0, PT, R126.reuse, RZ, PT ;  /* 0x000000ff7e00720c */ /* 0x040fe40003f05270 */
[----:B------:R-:W-:-:S11]  /*2c60*/  ISETP.GT.AND P1, PT, R126, 0x3, PT ;  /* 0x000000037e00780c */ /* 0x000fd60003f24270 */
[----:B------:R-:W-:Y:S05]  /*2c70*/  @P0 BRA `(.L_x_51) ;  /* 0x00000000002c0947 */ /* 0x000fea0003800000 */
[----:B------:R-:W5:Y:S01]  /*2c80*/  S2UR UR5, SR_CgaCtaId ;  /* 0x00000000000579c3 */ /* 0x000f620000008800 */
[----:B-1----:R-:W-:Y:S01]  /*2c90*/  UMOV UR6, 0x400 ;  /* 0x0000040000067882 */ /* 0x002fe20000000000 */
[----:B------:R-:W-:Y:S01]  /*2ca0*/  UMOV UR4, 0x20 ;  /* 0x0000002000047882 */ /* 0x000fe20000000000 */
[----:B------:R-:W-:Y:S01]  /*2cb0*/  ELECT P2, URZ, PT ;  /* 0x0000000000ff782f */ /* 0x000fe20003840000 */
[----:B-----5:R-:W-:Y:S02]  /*2cc0*/  ULEA UR5, UR5, UR6, 0x18 ;  /* 0x0000000605057291 */ /* 0x020fe4000f8ec0ff */
[----:B------:R-:W-:-:S04]  /*2cd0*/  UIADD3 UR6, UPT, UPT, -UR4, 0x100000, URZ ;  /* 0x0010000004067890 */ /* 0x000fc8000fffe1ff */
[----:B------:R-:W-:Y:S02]  /*2ce0*/  USHF.L.U32 UR7, UR6, 0xb, URZ ;  /* 0x0000000b06077899 */ /* 0x000fe400080006ff */
[----:B------:R-:W-:Y:S01]  /*2cf0*/  USHF.L.U32 UR6, UR6, 0x1, URZ ;  /* 0x0000000106067899 */ /* 0x000fe200080006ff */
[----:B------:R-:W1:Y:S11]  /*2d00*/  FENCE.VIEW.ASYNC.S ;  /* 0x00000000000073c6 */ /* 0x000e760000000000 */
[----:B-1----:R1:W3:Y:S01]  /*2d10*/  SYNCS.EXCH.64 URZ, [UR5+0xb0], UR6 ;  /* 0x0000b00605ff75b2 */ /* 0x0022e20008000100 */
[----:B------:R-:W-:Y:S01]  /*2d20*/  NOP ;  /* 0x0000000000007918 */ /* 0x000fe20000000000 */
.L_x_51:
[----:B------:R-:W-:Y:S01]  /*2d30*/  NOP ;  /* 0x0000000000007918 */ /* 0x000fe20000000000 */
[----:B------:R-:W-:Y:S01]  /*2d40*/  @P1 NOP ;  /* 0x0000000000001918 */ /* 0x000fe20000000000 */
[----:B------:R-:W-:Y:S05]  /*2d50*/  @P1 BRA `(.L_x_52) ;  /* 0x0000002800441947 */ /* 0x000fea0003800000 */
[----:B------:R-:W-:Y:S05]  /*2d60*/  @P0 BRA `(.L_x_53) ;  /* 0x00000000002c0947 */ /* 0x000fea0003800000 */
[----:B-1----:R-:W1:Y:S01]  /*2d70*/  S2UR UR5, SR_CgaCtaId ;  /* 0x00000000000579c3 */ /* 0x002e620000008800 */
[----:B------:R-:W-:Y:S01]  /*2d80*/  UMOV UR6, 0x400 ;  /* 0x0000040000067882 */ /* 0x000fe20000000000 */
[----:B------:R-:W-:Y:S01]  /*2d90*/  UMOV UR4, 0x20 ;  /* 0x0000002000047882 */ /* 0x000fe20000000000 */
[----:B------:R-:W-:Y:S01]  /*2da0*/  ELECT P1, URZ, PT ;  /* 0x0000000000ff782f */ /* 0x000fe20003820000 */
[----:B-1----:R-:W-:Y:S02]  /*2db0*/  ULEA UR5, UR5, UR6, 0x18 ;  /* 0x0000000605057291 */ /* 0x002fe4000f8ec0ff */
[----:B------:R-:W-:-:S04]  /*2dc0*/  UIADD3 UR6, UPT, UPT, -UR4, 0x100000, URZ ;  /* 0x0010000004067890 */ /* 0x000fc8000fffe1ff */
[----:B------:R-:W-:Y:S02]  /*2dd0*/  USHF.L.U32 UR7, UR6, 0xb, URZ ;  /* 0x0000000b06077899 */ /* 0x000fe400080006ff */
[----:B------:R-:W-:Y:S01]  /*2de0*/  USHF.L.U32 UR6, UR6, 0x1, URZ ;  /* 0x0000000106067899 */ /* 0x000fe200080006ff */
[----:B------:R-:W1:Y:S11]  /*2df0*/  FENCE.VIEW.ASYNC.S ;  /* 0x00000000000073c6 */ /* 0x000e760000000000 */
[----:B-1----:R1:W4:Y:S01]  /*2e00*/  SYNCS.EXCH.64 URZ, [UR5+0xb0], UR6 ;  /* 0x0000b00605ff75b2 */ /* 0x0023220008000100 */
[----:B------:R-:W-:Y:S01]  /*2e10*/  NOP ;  /* 0x0000000000007918 */ /* 0x000fe20000000000 */
.L_x_53:
[----:B------:R-:W-:Y:S01]  /*2e20*/  NOP ;  /* 0x0000000000007918 */ /* 0x000fe20000000000 */
[----:B------:R-:W-:Y:S05]  /*2e30*/  @P0 BRA `(.L_x_54) ;  /* 0x00000004008c0947 */ /* 0x000fea0003800000 */
[----:B------:R-:W5:Y:S01]  /*2e40*/  S2R R5, SR_CgaCtaId ;  /* 0x0000000000057919 */ /* 0x000f620000008800 */
[----:B-1-34-:R-:W-:Y:S01]  /*2e50*/  NOP ;  /* 0x0000000000007918 */ /* 0x01afe20000000000 */
[----:B--2---:R-:W-:Y:S02]  /*2e60*/  MOV R0, 0x40 ;  /* 0x0000004000007802 */ /* 0x004fe40000000f00 */
[----:B------:R-:W-:Y:S02]  /*2e70*/  MOV R4, 0x400 ;  /* 0x0000040000047802 */ /* 0x000fe40000000f00 */
[C---:B-----5:R-:W-:Y:S02]  /*2e80*/  LEA R0, R5.reuse, R0, 0x18 ;  /* 0x0000000005007211 */ /* 0x060fe400078ec0ff */
[----:B------:R-:W-:-:S04]  /*2e90*/  LEA R4, R5, R4, 0x18 ;  /* 0x0000000405047211 */ /* 0x000fc800078ec0ff */
[----:B------:R-:W1:Y:S02]  /*2ea0*/  LDS.U8 R0, [R0] ;  /* 0x0000000000007984 */ /* 0x000e640000000000 */
[----:B-1----:R-:W-:-:S13]  /*2eb0*/  ISETP.NE.AND P0, PT, R0, RZ, PT ;  /* 0x000000ff0000720c */ /* 0x002fda0003f05270 */
[----:B------:R-:W-:Y:S05]  /*2ec0*/  @P0 BRA `(.L_x_55) ;  /* 0x0000000400500947 */ /* 0x000fea0003800000 */
[C---:B------:R-:W-:Y:S02]  /*2ed0*/  LOP3.LUT R0, R5.reuse, 0x1, RZ, 0xc0, !PT ;  /* 0x0000000105007812 */ /* 0x040fe400078ec0ff */
[----:B------:R-:W-:Y:S02]  /*2ee0*/  LOP3.LUT R10, R5, 0x1, RZ, 0x3c, !PT ;  /* 0x00000001050a7812 */ /* 0x000fe400078e3cff */
[----:B------:R-:W-:-:S13]  /*2ef0*/  ISETP.NE.U32.AND P1, PT, R0, 0x1, PT ;  /* 0x000000010000780c */ /* 0x000fda0003f25070 */
[----:B------:R-:W-:Y:S05]  /*2f00*/  @!P1 BRA `(.L_x_56) ;  /* 0x0000000000c49947 */ /* 0x000fea0003800000 */
[----:B------:R-:W-:Y:S01]  /*2f10*/  ELECT P0, URZ, PT ;  /* 0x0000000000ff782f */ /* 0x000fe20003800000 */
[----:B------:R-:W-:-:S12]  /*2f20*/  BSSY B0, `(.L_x_56) ;  /* 0x000002f000007945 */ /* 0x000fd80003800000 */
[----:B------:R-:W-:Y:S05]  /*2f30*/  @!P0 BRA `(.L_x_57) ;  /* 0x0000000000b48947 */ /* 0x000fea0003800000 */
[----:B------:R-:W-:-:S05]  /*2f40*/  UMOV UR4, 0x10 ;  /* 0x0000001000047882 */ /* 0x000fca0000000000 */
[----:B------:R-:W-:Y:S04]  /*2f50*/  DEPBAR.LE SB1, 0x36 ;  /* 0x00009d800000791a */ /* 0x000fe80000000000 */
[----:B------:R-:W1:Y:S02]  /*2f60*/  UTCATOMSWS.2CTA.FIND_AND_SET.ALIGN UP0, UR4, UR4 ;  /* 0x00000004000475e3 */ /* 0x000e640008200800 */
[----:B-1----:R-:W-:Y:S01]  /*2f70*/  PLOP3.LUT P0, PT, PT, PT, UP0, 0x80, 0x8 ;  /* 0x000000000008781c */ /* 0x002fe20003f0f008 */
[----:B------:R-:W-:-:S03]  /*2f80*/  IMAD.U32 R13, RZ, RZ, UR4 ;  /* 0x00000004ff0d7e24 */ /* 0x000fc6000f8e00ff */
[----:B------:R-:W-:-:S04]  /*2f90*/  SEL R0, RZ, 0xffffffff, !P0 ;  /* 0xffffffffff007807 */ /* 0x000fc80004000000 */
[----:B------:R-:W-:-:S13]  /*2fa0*/  ISETP.NE.AND P0, PT, R0, RZ, PT ;  /* 0x000000ff0000720c */ /* 0x000fda0003f05270 */
[----:B------:R-:W-:Y:S05]  /*2fb0*/  @P0 BRA `(.L_x_58) ;  /* 0x0000000000240947 */ /* 0x000fea0003800000 */
.L_x_59:
[----:B------:R-:W-:Y:S05]  /*2fc0*/  NANOSLEEP 0x64 ;  /* 0x000000640000795d */ /* 0x000fea0003800000 */
[----:B------:R-:W-:-:S05]  /*2fd0*/  UMOV UR4, 0x10 ;  /* 0x0000001000047882 */ /* 0x000fca0000000000 */
[----:B------:R-:W-:Y:S04]  /*2fe0*/  DEPBAR.LE SB1, 0x36 ;  /* 0x00009d800000791a */ /* 0x000fe80000000000 */
[----:B------:R-:W1:Y:S02]  /*2ff0*/  UTCATOMSWS.2CTA.FIND_AND_SET.ALIGN UP0, UR4, UR4 ;  /* 0x00000004000475e3 */ /* 0x000e640008200800 */
[----:B-1----:R-:W-:Y:S01]  /*3000*/  PLOP3.LUT P0, PT, PT, PT, UP0, 0x80, 0x8 ;  /* 0x000000000008781c */ /* 0x002fe20003f0f008 */
[----:B------:R-:W-:-:S03]  /*3010*/  IMAD.U32 R13, RZ, RZ, UR4 ;  /* 0x00000004ff0d7e24 */ /* 0x000fc6000f8e00ff */
[----:B------:R-:W-:-:S04]  /*3020*/  SEL R0, RZ, 0xffffffff, !P0 ;  /* 0xffffffffff007807 */ /* 0x000fc80004000000 */
[----:B------:R-:W-:-:S13]  /*3030*/  ISETP.NE.AND P0, PT, R0, RZ, PT ;  /* 0x000000ff0000720c */ /* 0x000fda0003f05270 */
[----:B------:R-:W-:Y:S05]  /*3040*/  @!P0 BRA `(.L_x_59) ;  /* 0xfffffffc00dc8947 */ /* 0x000fea000383ffff */
.L_x_58:
[----:B------:R-:W-:Y:S01]  /*3050*/  MOV R0, 0x60 ;  /* 0x0000006000007802 */ /* 0x000fe20000000f00 */
[----:B------:R-:W-:Y:S02]  /*3060*/  VIADD R7, R4, 0xb8 ;  /* 0x000000b804077836 */ /* 0x000fe40000000000 */
[----:B------:R-:W-:Y:S01]  /*3070*/  IMAD.MOV.U32 R8, RZ, RZ, 0x4 ;  /* 0x00000004ff087424 */ /* 0x000fe200078e00ff */
[----:B------:R-:W-:Y:S02]  /*3080*/  LEA R11, R5, R0, 0x18 ;  /* 0x00000000050b7211 */ /* 0x000fe400078ec0ff */
[----:B------:R-:W-:-:S03]  /*3090*/  MOV R0, 0x58 ;  /* 0x0000005800007802 */ /* 0x000fc60000000f00 */
[----:B------:R-:W1:Y:S01]  /*30a0*/  LDS R14, [R11] ;  /* 0x000000000b0e7984 */ /* 0x000e620000000800 */
[----:B------:R-:W-:Y:S01]  /*30b0*/  LEA R3, R5, R0, 0x18 ;  /* 0x0000000005037211 */ /* 0x000fe200078ec0ff */
[----:B-1----:R-:W-:-:S04]  /*30c0*/  IMAD.U32 R14, R14, -0x80000000, RZ ;  /* 0x800000000e0e7824 */ /* 0x002fc800078e00ff */
[----:B------:R-:W1:Y:S02]  /*30d0*/  SYNCS.PHASECHK.TRANS64.TRYWAIT P0, [R3+URZ], R14 ;  /* 0x0000000e030075a7 */ /* 0x000e6400080011ff */
[----:B-1----:R-:W-:Y:S05]  /*30e0*/  @P0 BRA `(.L_x_60) ;  /* 0x0000000000080947 */ /* 0x002fea0003800000 */
[----:B------:R-:W1:Y:S02]  /*30f0*/  SYNCS.PHASECHK.TRANS64.TRYWAIT P0, [R3+URZ], R14 ;  /* 0x0000000e030075a7 */ /* 0x000e6400080011ff */
[----:B-1----:R-:W-:Y:S05]  /*3100*/  @!P0 BRA `(.L_x_61) ;  /* 0x00000028008c8947 */ /* 0x002fea0003800000 */
.L_x_60:
[C---:B-1----:R-:W-:Y:S01]  /*3110*/  PRMT R3, R10.reuse, 0x654, R3 ;  /* 0x000006540a037816 */ /* 0x042fe20000000003 */
[C---:B------:R-:W-:Y:S01]  /*3120*/  IMAD.SHL.U32 R9, R13.reuse, 0x20, RZ ;  /* 0x000000200d097824 */ /* 0x040fe200078e00ff */
[----:B------:R-:W-:Y:S01]  /*3130*/  PRMT R2, R10, 0x654, R7 ;  /* 0x000006540a027816 */ /* 0x000fe20000000007 */
[----:B------:R-:W-:Y:S01]  /*3140*/  IMAD.MOV.U32 R6, RZ, RZ, 0xffff ;  /* 0x0000ffffff067424 */ /* 0x000fe200078e00ff */
[----:B------:R1:W-:Y:S01]  /*3150*/  SYNCS.ARRIVE.TRANS64.RED RZ, [R3+URZ], R8 ;  /* 0x0000000803ff79a7 */ /* 0x0003e200080004ff */
[----:B------:R-:W-:Y:S01]  /*3160*/  IMAD.MOV.U32 R0, RZ, RZ, 0x1 ;  /* 0x00000001ff007424 */ /* 0x000fe200078e00ff */
[----:B------:R2:W-:Y:S01]  /*3170*/  STS [R4+0xb8], R9 ;  /* 0x0000b80904007388 */ /* 0x0005e20000000800 */
[----:B------:R-:W-:Y:S01]  /*3180*/  VIADD R7, R13, 0x10 ;  /* 0x000000100d077836 */ /* 0x000fe20000000000 */
[----:B------:R-:W-:Y:S02]  /*3190*/  SHF.L.U32 R6, R6, R13, RZ ;  /* 0x0000000d06067219 */ /* 0x000fe400000006ff */
[----:B------:R2:W-:Y:S02]  /*31a0*/  STAS [R2.64], R13 ;  /* 0x0000000d02007dbd */ /* 0x0005e4000c0008ff */
[----:B------:R-:W-:-:S04]  /*31b0*/  SHF.L.U32 R7, R0, R7, RZ ;  /* 0x0000000700077219 */ /* 0x000fc800000006ff */
[----:B------:R-:W-:Y:S02]  /*31c0*/  LOP3.LUT R6, R7, R6, RZ, 0xfc, !PT ;  /* 0x0000000607067212 */ /* 0x000fe400078efcff */
[----:B-1----:R-:W-:-:S04]  /*31d0*/  MOV R8, 0x50 ;  /* 0x0000005000087802 */ /* 0x002fc80000000f00 */
[----:B------:R-:W-:-:S05]  /*31e0*/  LEA R7, R5, R8, 0x18 ;  /* 0x0000000805077211 */ /* 0x000fca00078ec0ff */
[----:B------:R2:W-:Y:S04]  /*31f0*/  ATOMS.OR RZ, [R7], R6 ;  /* 0x0000000607ff738c */ /* 0x0005e80003000000 */
[----:B------:R2:W-:Y:S02]  /*3200*/  ATOMS.XOR RZ, [R11], R0 ;  /* 0x000000000bff738c */ /* 0x0005e40003800000 */
.L_x_57:
[----:B------:R-:W-:Y:S05]  /*3210*/  BSYNC B0 ;  /* 0x0000000000007941 */ /* 0x000fea0003800000 */
.L_x_56:
[----:B------:R-:W-:Y:S05]  /*3220*/  @P1 BRA `(.L_x_62) ;  /* 0x0000000000881947 */ /* 0x000fea0003800000 */
[----:B------:R-:W-:Y:S05]  /*3230*/  WARPSYNC.ALL ;  /* 0x0000000000007948 */ /* 0x000fea0003800000 */
[----:B------:R-:W-:Y:S01]  /*3240*/  NOP ;  /* 0x0000000000007918 */ /* 0x000fe20000000000 */
[----:B------:R-:W-:-:S13]  /*3250*/  ELECT P0, URZ, PT ;  /* 0x0000000000ff782f */ /* 0x000fda0003800000 */
[----:B------:R-:W-:Y:S05]  /*3260*/  @!P0 BRA `(.L_x_62) ;  /* 0x0000000000788947 */ /* 0x000fea0003800000 */
[----:B--2---:R-:W-:Y:S02]  /*3270*/  MOV R0, 0x60 ;  /* 0x0000006000007802 */ /* 0x004fe40000000f00 */
[----:B------:R-:W-:Y:S02]  /*3280*/  MOV R2, 0x58 ;  /* 0x0000005800027802 */ /* 0x000fe40000000f00 */
[C---:B------:R-:W-:Y:S02]  /*3290*/  LEA R7, R5.reuse, R0, 0x18 ;  /* 0x0000000005077211 */ /* 0x040fe400078ec0ff */
[----:B------:R-:W-:-:S03]  /*32a0*/  LEA R3, R5, R2, 0x18 ;  /* 0x0000000205037211 */ /* 0x000fc600078ec0ff */
[----:B------:R-:W1:Y:S02]  /*32b0*/  LDS R0, [R7] ;  /* 0x0000000007007984 */ /* 0x000e640000000800 */
[----:B-1----:R-:W-:-:S04]  /*32c0*/  IMAD.U32 R8, R0, -0x80000000, RZ ;  /* 0x8000000000087824 */ /* 0x002fc800078e00ff */
[----:B------:R-:W1:Y:S02]  /*32d0*/  SYNCS.PHASECHK.TRANS64.TRYWAIT P0, [R3+URZ], R8 ;  /* 0x00000008030075a7 */ /* 0x000e6400080011ff */
[----:B-1----:R-:W-:Y:S05]  /*32e0*/  @P0 BRA `(.L_x_63) ;  /* 0x0000000000080947 */ /* 0x002fea0003800000 */
[----:B------:R-:W1:Y:S02]  /*32f0*/  SYNCS.PHASECHK.TRANS64.TRYWAIT P0, [R3+URZ], R8 ;  /* 0x00000008030075a7 */ /* 0x000e6400080011ff */
[----:B-1----:R-:W-:Y:S05]  /*3300*/  @!P0 BRA `(.L_x_64) ;  /* 0x0000002800248947 */ /* 0x002fea0003800000 */
.L_x_63:
[----:B------:R-:W2:Y:S01]  /*3310*/  LDS R13, [R4+0xb8] ;  /* 0x0000b800040d7984 */ /* 0x000ea20000000800 */
[----:B------:R-:W-:Y:S01]  /*3320*/  IMAD.MOV.U32 R2, RZ, RZ, 0xffff ;  /* 0x0000ffffff027424 */ /* 0x000fe200078e00ff */
[----:B-1----:R-:W-:Y:S01]  /*3330*/  PRMT R3, R10, 0x654, R3 ;  /* 0x000006540a037816 */ /* 0x002fe20000000003 */
[----:B------:R-:W-:Y:S02]  /*3340*/  IMAD.MOV.U32 R0, RZ, RZ, 0x1 ;  /* 0x00000001ff007424 */ /* 0x000fe400078e00ff */
[C---:B--2---:R-:W-:Y:S01]  /*3350*/  IMAD.SHL.U32 R11, R13.reuse, 0x20, RZ ;  /* 0x000000200d0b7824 */ /* 0x044fe200078e00ff */
[----:B------:R-:W-:Y:S01]  /*3360*/  SHF.L.U32 R2, R2, R13, RZ ;  /* 0x0000000d02027219 */ /* 0x000fe200000006ff */
[----:B------:R-:W-:-:S03]  /*3370*/  VIADD R9, R13, 0x10 ;  /* 0x000000100d097836 */ /* 0x000fc60000000000 */
[----:B------:R1:W-:Y:S01]  /*3380*/  STS [R4+0xb8], R11 ;  /* 0x0000b80b04007388 */ /* 0x0003e20000000800 */
[----:B------:R-:W-:Y:S02]  /*3390*/  MOV R6, 0x50 ;  /* 0x0000005000067802 */ /* 0x000fe40000000f00 */
[----:B------:R-:W-:Y:S02]  /*33a0*/  SHF.L.U32 R9, R0, R9, RZ ;  /* 0x0000000900097219 */ /* 0x000fe400000006ff */
[----:B------:R-:W-:Y:S02]  /*33b0*/  LEA R5, R5, R6, 0x18 ;  /* 0x0000000605057211 */ /* 0x000fe400078ec0ff */
[----:B------:R-:W-:-:S05]  /*33c0*/  LOP3.LUT R2, R9, R2, RZ, 0xfc, !PT ;  /* 0x0000000209027212 */ /* 0x000fca00078efcff */
[----:B------:R1:W-:Y:S01]  /*33d0*/  ATOMS.OR RZ, [R5], R2 ;  /* 0x0000000205ff738c */ /* 0x0003e20003000000 */
[----:B------:R1:W-:Y:S03]  /*33e0*/  SYNCS.ARRIVE.TRANS64.RED.A1T0 RZ, [R3+URZ], RZ ;  /* 0x000000ff03ff79a7 */ /* 0x0003e600081004ff */
[----:B------:R1:W-:Y:S01]  /*33f0*/  ATOMS.XOR RZ, [R7], R0 ;  /* 0x0000000007ff738c */ /* 0x0003e20003800000 */
[----:B------:R-:W-:Y:S05]  /*3400*/  BRA `(.L_x_62) ;  /* 0x0000000000107947 */ /* 0x000fea0003800000 */
.L_x_55:
[----:B------:R-:W-:Y:S02]  /*3410*/  MOV R3, 0xffffffff ;  /* 0xffffffff00037802 */ /* 0x000fe40000000f00 */
[----:B------:R-:W-:-:S03]  /*3420*/  MOV R2, 0x3450 ;  /* 0x0000345000027802 */ /* 0x000fc60000000f00 */
[----:B------:R1:W-:Y:S04]  /*3430*/  STS [R4+0xb8], R3 ;  /* 0x0000b80304007388 */ /* 0x0003e80000000800 */
[----:B-1----:R-:W-:Y:S05]  /*3440*/  CALL.REL.NOINC `($__internal_1_$__cuda_sm10x_tcgen05_guardrail_trap_phase_invalid_during_alloc) ;  /* 0x0000002800507944 */ /* 0x002fea0003c00000 */
.L_x_62:
[----:B------:R-:W-:Y:S05]  /*3450*/  WARPSYNC.ALL ;  /* 0x0000000000007948 */ /* 0x000fea0003800000 */
[----:B------:R-:W-:Y:S01]  /*3460*/  NOP ;  /* 0x0000000000007918 */ /* 0x000fe20000000000 */
.L_x_54:
[----:B------:R-:W5:Y:S08]  /*3470*/  S2UR UR4, SR_CgaCtaId ;  /* 0x00000000000479c3 */ /* 0x000f700000008800 */
[----:B-1-34-:R-:W-:Y:S01]  /*3480*/  BAR.SYNC.DEFER_BLOCKING 0x3, 0xa0 ;  /* 0x00c2800000007b1d */ /* 0x01afe20000010000 */
[----:B------:R-:W-:Y:S01]  /*3490*/  MOV R87, 0x400 ;  /* 0x0000040000577802 */ /* 0x000fe20000000f00 */
[----:B-----5:R-:W-:-:S05]  /*34a0*/  IMAD.U32 R86, RZ, RZ, UR4 ;  /* 0x00000004ff567e24 */ /* 0x020fca000f8e00ff */
[----:B------:R-:W-:-:S05]  /*34b0*/  LEA R87, R86, R87, 0x18 ;  /* 0x0000005756577211 */ /* 0x000fca00078ec0ff */
[----:B------:R1:W3:Y:S01]  /*34c0*/  LDS R125, [R87+0xb8] ;  /* 0x0000b800577d7984 */ /* 0x0002e20000000800 */
[----:B------:R-:W4:Y:S02]  /*34d0*/  SYNCS.PHASECHK.TRANS64.TRYWAIT P0, [R87+URZ+0x90], RZ ;  /* 0x000090ff570075a7 */ /* 0x000f2400080011ff */
[----:B-1-34-:R-:W-:Y:S05]  /*34e0*/  @!P0 BRA `(.L_x_65) ;  /* 0x0000002400c48947 */ /* 0x01afea0003800000 */
.L_x_107:
[----:B------:R-:W3:Y:S01]  /*34f0*/  LDS.128 R88, [R87+0x33c10] ;  /* 0x033c100057587984 */ /* 0x000ee20000000c00 */
[----:B--2---:R-:W-:Y:S01]  /*3500*/  HFMA2 R0, -RZ, RZ, 0, 5.9604644775390625e-08 ;  /* 0x00000001ff007431 */ /* 0x004fe200000001ff */
[----:B------:R2:W-:Y:S06]  /*3510*/  MEMBAR.ALL.CTA ;  /* 0x0000000000007992 */ /* 0x0005ec0000008000 */
[----:B--2---:R-:W2:Y:S02]  /*3520*/  FENCE.VIEW.ASYNC.S ;  /* 0x00000000000073c6 */ /* 0x004ea40000000000 */
[----:B--2---:R2:W-:Y:S01]  /*3530*/  SYNCS.ARRIVE.TRANS64.ART0 RZ, [R87+URZ+0xa0], R0 ;  /* 0x0000a00057ff79a7 */ /* 0x0045e200085000ff */
[----:B---3--:R-:W-:-:S13]  /*3540*/  ISETP.NE.AND P0, PT, R91, 0x1, PT ;  /* 0x000000015b00780c */ /* 0x008fda0003f05270 */
[----:B--2---:R-:W-:Y:S05]  /*3550*/  @P0 BRA `(.L_x_66) ;  /* 0x0000001c000c0947 */ /* 0x004fea0003800000 */
[----:B------:R-:W-:Y:S01]  /*3560*/  IMAD.SHL.U32 R3, R106, 0x40, RZ ;  /* 0x000000406a037824 */ /* 0x000fe200078e00ff */
[----:B------:R-:W-:Y:S01]  /*3570*/  SHF.R.U32.HI R2, RZ, 0x5, R106 ;  /* 0x00000005ff027819 */ /* 0x000fe2000001166a */
[----:B------:R-:W2:Y:S01]  /*3580*/  S2R R105, SR_LANEID ;  /* 0x0000000000697919 */ /* 0x000ea20000000000 */
[C---:B------:R-:W-:Y:S01]  /*3590*/  ISETP.NE.AND P0, PT, R86.reuse, UR22, PT ;  /* 0x0000001656007c0c */ /* 0x040fe2000bf05270 */
[----:B------:R-:W3:Y:S01]  /*35a0*/  S2UR UR7, SR_CgaCtaId ;  /* 0x00000000000779c3 */ /* 0x000ee20000008800 */
[----:B------:R-:W-:Y:S01]  /*35b0*/  LOP3.LUT R3, R3, 0x7c0, RZ, 0xc0, !PT ;  /* 0x000007c003037812 */ /* 0x000fe200078ec0ff */
[----:B------:R-:W-:Y:S01]  /*35c0*/  USHF.R.U32.HI UR5, URZ, 0x1, UR14 ;  /* 0x00000001ff057899 */ /* 0x000fe2000801160e */
[----:B------:R-:W-:Y:S01]  /*35d0*/  ISETP.LT.AND P0, PT, R86, RZ, P0 ;  /* 0x000000ff5600720c */ /* 0x000fe20000701270 */
[----:B------:R-:W-:Y:S01]  /*35e0*/  IMAD R124, R126, 0x4, R87 ;  /* 0x000000047e7c7824 */ /* 0x000fe200078e0257 */
[----:B------:R-:W-:Y:S01]  /*35f0*/  CS2R R108, SRZ ;  /* 0x00000000006c7805 */ /* 0x000fe2000001ff00 */
[----:B------:R-:W-:Y:S01]  /*3600*/  IMAD R4, R2, 0x800, R3 ;  /* 0x0000080002047824 */ /* 0x000fe200078e0203 */
[----:B------:R-:W-:Y:S01]  /*3610*/  UIADD3 UR4, UPT, UPT, UR5, -0x1, URZ ;  /* 0xffffffff05047890 */ /* 0x000fe2000fffe0ff */
[----:B------:R-:W-:Y:S01]  /*3620*/  IMAD.SHL.U32 R3, R106, 0x80, RZ ;  /* 0x000000806a037824 */ /* 0x000fe200078e00ff */
[----:B------:R-:W4:Y:S01]  /*3630*/  LDCU.64 UR8, c[0x0][0x348] ;  /* 0x00006900ff0877ac */ /* 0x000f220008000a00 */
[----:B------:R-:W-:-:S02]  /*3640*/  IMAD.IADD R5, R87, 0x1, R4 ;  /* 0x0000000157057824 */ /* 0x000fc400078e0204 */
[----:B------:R-:W-:Y:S01]  /*3650*/  IMAD.MOV.U32 R110, RZ, RZ, 0x1 ;  /* 0x00000001ff6e7424 */ /* 0x000fe200078e00ff */
[----:B------:R-:W-:Y:S01]  /*3660*/  LOP3.LUT R3, R3, 0xf80, RZ, 0xc0, !PT ;  /* 0x00000f8003037812 */ /* 0x000fe200078ec0ff */
[C---:B------:R-:W-:Y:S02]  /*3670*/  VIADD R4, R5.reuse, 0x4430 ;  /* 0x0000443005047836 */ /* 0x040fe40000000000 */
[----:B------:R-:W-:Y:S02]  /*3680*/  VIADD R7, R5, 0x4420 ;  /* 0x0000442005077836 */ /* 0x000fe40000000000 */
[----:B------:R-:W-:Y:S01]  /*3690*/  IMAD R6, R2, 0x1000, R3 ;  /* 0x0000100002067824 */ /* 0x000fe200078e0203 */
[----:B------:R-:W-:Y:S01]  /*36a0*/  SHF.R.U32.HI R123, RZ, 0x3, R4 ;  /* 0x00000003ff7b7819 */ /* 0x000fe20000011604 */
[----:B------:R-:W-:Y:S01]  /*36b0*/  IMAD.U32 R104, RZ, RZ, UR4 ;  /* 0x00000004ff687e24 */ /* 0x000fe2000f8e00ff */
[----:B------:R-:W-:Y:S01]  /*36c0*/  SHF.R.U32.HI R122, RZ, 0x3, R7 ;  /* 0x00000003ff7a7819 */ /* 0x000fe20000011607 */
[----:B------:R-:W-:Y:S01]  /*36d0*/  IMAD.IADD R3, R87, 0x1, R6 ;  /* 0x0000000157037824 */ /* 0x000fe200078e0206 */
[----:B------:R-:W-:Y:S01]  /*36e0*/  LOP3.LUT R123, R4, 0x30, R123, 0x78, !PT ;  /* 0x00000030047b7812 */ /* 0x000fe200078e787b */
[----:B------:R-:W-:Y:S01]  /*36f0*/  VIADD R6, R5, 0x4410 ;  /* 0x0000441005067836 */ /* 0x000fe20000000000 */
[----:B------:R-:W-:Y:S01]  /*3700*/  LOP3.LUT R122, R7, 0x30, R122, 0x78, !PT ;  /* 0x00000030077a7812 */ /* 0x000fe200078e787a */
[----:B------:R-:W-:-:S02]  /*3710*/  VIADD R5, R5, 0x4400 ;  /* 0x0000440005057836 */ /* 0x000fc40000000000 */
[C---:B------:R-:W-:Y:S01]  /*3720*/  VIADD R4, R3.reuse, 0x430 ;  /* 0x0000043003047836 */ /* 0x040fe20000000000 */
[----:B------:R-:W-:Y:S01]  /*3730*/  SHF.R.U32.HI R121, RZ, 0x3, R6 ;  /* 0x00000003ff797819 */ /* 0x000fe20000011606 */
[----:B------:R-:W-:Y:S01]  /*3740*/  VIADD R7, R3, 0x420 ;  /* 0x0000042003077836 */ /* 0x000fe20000000000 */
[----:B------:R-:W-:Y:S01]  /*3750*/  SHF.R.U32.HI R120, RZ, 0x3, R5 ;  /* 0x00000003ff787819 */ /* 0x000fe20000011605 */
[----:B------:R-:W-:Y:S01]  /*3760*/  @!P0 IMAD R104, RZ, RZ, UR5 ;  /* 0x00000005ff688e24 */ /* 0x000fe2000f8e02ff */
[----:B------:R-:W-:Y:S01]  /*3770*/  SHF.R.U32.HI R119, RZ, 0x3, R4 ;  /* 0x00000003ff777819 */ /* 0x000fe20000011604 */
[----:B------:R-:W-:Y:S01]  /*3780*/  IMAD.MOV.U32 R107, RZ, RZ, RZ ;  /* 0x000000ffff6b7224 */ /* 0x000fe200078e00ff */
[----:B------:R-:W-:Y:S01]  /*3790*/  LOP3.LUT R120, R5, 0x30, R120, 0x78, !PT ;  /* 0x0000003005787812 */ /* 0x000fe200078e7878 */
[C---:B------:R-:W-:Y:S01]  /*37a0*/  VIADD R5, R3.reuse, 0x400 ;  /* 0x0000040003057836 */ /* 0x040fe20000000000 */
[----:B------:R-:W-:Y:S01]  /*37b0*/  LOP3.LUT R119, R4, 0x70, R119, 0x78, !PT ;  /* 0x0000007004777812 */ /* 0x000fe200078e7877 */
[C---:B------:R-:W-:Y:S01]  /*37c0*/  VIADD R4, R3.reuse, 0x470 ;  /* 0x0000047003047836 */ /* 0x040fe20000000000 */
[----:B------:R-:W-:Y:S01]  /*37d0*/  LOP3.LUT R121, R6, 0x30, R121, 0x78, !PT ;  /* 0x0000003006797812 */ /* 0x000fe200078e7879 */
[----:B------:R-:W-:Y:S01]  /*37e0*/  VIADD R6, R3, 0x410 ;  /* 0x0000041003067836 */ /* 0x000fe20000000000 */
[----:B------:R-:W-:Y:S01]  /*37f0*/  SHF.R.U32.HI R116, RZ, 0x3, R5 ;  /* 0x00000003ff747819 */ /* 0x000fe20000011605 */
[----:B------:R-:W-:Y:S01]  /*3800*/  IMAD R111, R2, 0x200000, R125 ;  /* 0x00200000026f7824 */ /* 0x000fe200078e027d */
[----:B------:R-:W-:Y:S01]  /*3810*/  SHF.R.U32.HI R115, RZ, 0x3, R4 ;  /* 0x00000003ff737819 */ /* 0x000fe20000011604 */
[----:B------:R-:W-:Y:S01]  /*3820*/  IMAD.IADD R104, R104, 0x1, R104 ;  /* 0x0000000168687824 */ /* 0x000fe200078e0268 */
[----:B------:R-:W-:Y:S01]  /*3830*/  LOP3.LUT R116, R5, 0x70, R116, 0x78, !PT ;  /* 0x0000007005747812 */ /* 0x000fe200078e7874 */
[C---:B------:R-:W-:Y:S01]  /*3840*/  VIADD R5, R3.reuse, 0x460 ;  /* 0x0000046003057836 */ /* 0x040fe20000000000 */
[----:B------:R-:W-:Y:S01]  /*3850*/  LOP3.LUT R115, R4, 0x70, R115, 0x78, !PT ;  /* 0x0000007004737812 */ /* 0x000fe200078e7873 */
[C---:B------:R-:W-:Y:S01]  /*3860*/  VIADD R4, R3.reuse, 0x450 ;  /* 0x0000045003047836 */ /* 0x040fe20000000000 */
[----:B------:R-:W-:Y:S01]  /*3870*/  SHF.R.U32.HI R118, RZ, 0x3, R7 ;  /* 0x00000003ff767819 */ /* 0x000fe20000011607 */
[----:B------:R-:W-:Y:S01]  /*3880*/  VIADD R3, R3, 0x440 ;  /* 0x0000044003037836 */ /* 0x000fe20000000000 */
[----:B------:R-:W-:-:S02]  /*3890*/  SHF.R.U32.HI R117, RZ, 0x3, R6 ;  /* 0x00000003ff757819 */ /* 0x000fc40000011606 */
[----:B------:R-:W-:Y:S02]  /*38a0*/  SHF.R.U32.HI R114, RZ, 0x3, R5 ;  /* 0x00000003ff727819 */ /* 0x000fe40000011605 */
[----:B------:R-:W-:Y:S02]  /*38b0*/  SHF.R.U32.HI R113, RZ, 0x3, R4 ;  /* 0x00000003ff717819 */ /* 0x000fe40000011604 */
[----:B------:R-:W-:Y:S02]  /*38c0*/  SHF.R.U32.HI R112, RZ, 0x3, R3 ;  /* 0x00000003ff707819 */ /* 0x000fe40000011603 */
[----:B------:R-:W-:Y:S02]  /*38d0*/  LOP3.LUT R118, R7, 0x70, R118, 0x78, !PT ;  /* 0x0000007007767812 */ /* 0x000fe400078e7876 */
[----:B------:R-:W-:Y:S02]  /*38e0*/  LOP3.LUT R117, R6, 0x70, R117, 0x78, !PT ;  /* 0x0000007006757812 */ /* 0x000fe400078e7875 */
[----:B------:R-:W-:-:S02]  /*38f0*/  LOP3.LUT R114, R5, 0x70, R114, 0x78, !PT ;  /* 0x0000007005727812 */ /* 0x000fc400078e7872 */
[----:B------:R-:W-:Y:S02]  /*3900*/  LOP3.LUT R113, R4, 0x70, R113, 0x78, !PT ;  /* 0x0000007004717812 */ /* 0x000fe400078e7871 */
[----:B--234-:R-:W-:-:S07]  /*3910*/  LOP3.LUT R112, R3, 0x70, R112, 0x78, !PT ;  /* 0x0000007003707812 */ /* 0x01cfce00078e7870 */
.L_x_78:
[----:B------:R-:W2:Y:S01]  /*3920*/  LDC.64 R6, c[0x0][0x750] ;  /* 0x0001d400ff067b82 */ /* 0x000ea20000000a00 */
[----:B-1----:R-:W-:-:S05]  /*3930*/  IMAD.SHL.U32 R3, R88, 0x100, RZ ;  /* 0x0000010058037824 */ /* 0x002fca00078e00ff */
[----:B------:R-:W-:Y:S02]  /*3940*/  LEA.HI.SX32 R2, R3, R106, 0x1f ;  /* 0x0000006a03027211 */ /* 0x000fe400078ffaff */
[----:B------:R-:W3:Y:S01]  /*3950*/  LDC.64 R4, c[0x0][0x758] ;  /* 0x0001d600ff047b82 */ /* 0x000ee20000000a00 */
[----:B------:R-:W-:Y:S02]  /*3960*/  IMAD R129, R108, 0x8, R87 ;  /* 0x000000086c817824 */ /* 0x000fe400078e0257 */
[----:B--2---:R-:W-:-:S05]  /*3970*/  IMAD.WIDE R6, R90, 0x4, R6 ;  /* 0x000000045a067825 */ /* 0x004fca00078e0206 */
[----:B------:R2:W5:Y:S01]  /*3980*/  LDG.E R128, desc[UR30][R6.64] ;  /* 0x0000001e06807981 */ /* 0x000562000c1e1900 */
[----:B---3--:R-:W-:-:S04]  /*3990*/  IMAD.WIDE R8, R2, 0x4, R4 ;  /* 0x0000000402087825 */ /* 0x008fc800078e0204 */
[----:B------:R-:W-:Y:S01]  /*39a0*/  IMAD.U32 R2, R107, -0x80000000, RZ ;  /* 0x800000006b027824 */ /* 0x000fe200078e00ff */
[----:B------:R2:W5:Y:S03]  /*39b0*/  LDG.E R127, desc[UR30][R8.64] ;  /* 0x0000001e087f7981 */ /* 0x000566000c1e1900 */
[----:B------:R-:W3:Y:S01]  /*39c0*/  SYNCS.PHASECHK.TRANS64.TRYWAIT P1, [R129+URZ+0x70], R2 ;  /* 0x00007002810075a7 */ /* 0x000ee200080211ff */
[----:B------:R-:W-:-:S04]  /*39d0*/  LEA.HI R4, R88, R88, RZ, 0x1 ;  /* 0x0000005858047211 */ /* 0x000fc800078f08ff */
[----:B------:R-:W-:-:S04]  /*39e0*/  LOP3.LUT R3, R4, 0xfffffffe, RZ, 0xc0, !PT ;  /* 0xfffffffe04037812 */ /* 0x000fc800078ec0ff */
[----:B------:R-:W-:-:S04]  /*39f0*/  ISETP.NE.AND P2, PT, R88, R3, PT ;  /* 0x000000035800720c */ /* 0x000fc80003f45270 */
[----:B------:R-:W-:Y:S02]  /*3a00*/  ISETP.LT.AND P2, PT, R88, RZ, P2 ;  /* 0x000000ff5800720c */ /* 0x000fe40001741270 */
[----:B------:R-:W-:Y:S02]  /*3a10*/  SHF.R.U32.HI R4, RZ, 0x1, R4 ;  /* 0x00000001ff047819 */ /* 0x000fe40000011604 */
[----:B------:R-:W-:-:S03]  /*3a20*/  PLOP3.LUT P0, PT, PT, PT, PT, 0x80, 0x8 ;  /* 0x000000000008781c */ /* 0x000fc60003f0f070 */
[----:B------:R-:W-:-:S06]  /*3a30*/  VIADD R130, R4, 0xffffffff ;  /* 0xffffffff04827836 */ /* 0x000fcc0000000000 */
[----:B------:R-:W-:Y:S01]  /*3a40*/  @!P2 IMAD.MOV R130, RZ, RZ, R4 ;  /* 0x000000ffff82a224 */ /* 0x000fe200078e0204 */
[----:B--23--:R-:W-:Y:S06]  /*3a50*/  @!P1 BRA `(.L_x_67) ;  /* 0x00000020007c9947 */ /* 0x00cfec0003800000 */
.L_x_109:
[----:B------:R-:W-:Y:S01]  /*3a60*/  HFMA2 R132, -RZ, RZ, 0, 0 ;  /* 0x00000000ff847431 */ /* 0x000fe200000001ff */
[----:B------:R-:W-:Y:S01]  /*3a70*/  ISETP.NE.AND P2, PT, R126, RZ, PT ;  /* 0x000000ff7e00720c */ /* 0x000fe20003f45270 */
[--C-:B------:R-:W-:Y:S01]  /*3a80*/  IMAD.MOV.U32 R103, RZ, RZ, R90.reuse ;  /* 0x000000ffff677224 */ /* 0x100fe200078e005a */
[----:B------:R-:W-:Y:S01]  /*3a90*/  SHF.R.S32.HI R102, RZ, 0x1f, R90 ;  /* 0x0000001fff667819 */ /* 0x000fe2000001145a */
[----:B------:R-:W-:Y:S01]  /*3aa0*/  IMAD R88, R108, 0x80, R111 ;  /* 0x000000806c587824 */ /* 0x000fe200078e026f */
[----:B------:R-:W-:Y:S01]  /*3ab0*/  LEA R130, R130, UR21, 0x8 ;  /* 0x0000001582827c11 */ /* 0x000fe2000f8e40ff */
[----:B------:R-:W-:-:S08]  /*3ac0*/  IMAD.MOV.U32 R131, RZ, RZ, RZ ;  /* 0x000000ffff837224 */ /* 0x000fd000078e00ff */
.L_x_73:
[----:B------:R-:W-:Y:S01]  /*3ad0*/  IMAD.SHL.U32 R90, R132, 0x20, RZ ;  /* 0x00000020845a7824 */ /* 0x000fe200078e00ff */
[----:B------:R-:W-:Y:S05]  /*3ae0*/  WARPSYNC.ALL ;  /* 0x0000000000007948 */ /* 0x000fea0003800000 */
[----:B------:R-:W-:Y:S01]  /*3af0*/  NOP ;  /* 0x0000000000007918 */ /* 0x000fe20000000000 */
[----:B------:R-:W-:Y:S01]  /*3b00*/  IMAD.IADD R2, R88, 0x1, R90 ;  /* 0x0000000158027824 */ /* 0x000fe200078e025a */
[----:B------:R-:W-:Y:S01]  /*3b10*/  BSSY.RECONVERGENT B0, `(.L_x_68) ;  /* 0x0000063000007945 */ /* 0x000fe20003800200 */
[----:B------:R-:W-:-:S03]  /*3b20*/  PLOP3.LUT P3, PT, P0, PT, PT, 0x80, 0x8 ;  /* 0x000000000008781c */ /* 0x000fc6000076f070 */
[----:B------:R-:W-:-:S13]  /*3b30*/  R2UR UR4, R2 ;  /* 0x00000000020472ca */ /* 0x000fda00000e0000 */
[----:B------:R-:W3:Y:S01]  /*3b40*/  LDTM.x32 R36, tmem[UR4+0x20] ;  /* 0x00002004002479ee */ /* 0x000ee200082c0000 */
[----:B------:R-:W-:-:S13]  /*3b50*/  R2UR UR4, R2 ;  /* 0x00000000020472ca */ /* 0x000fda00000e0000 */
[----:B-1----:R-:W4:Y:S01]  /*3b60*/  LDTM.x32 R4, tmem[UR4] ;  /* 0x00000004000479ee */ /* 0x002f2200082c0000 */
[-C--:B--23-5:R-:W-:Y:S02]  /*3b70*/  FMUL2 R2, R36.F32x2.HI_LO, R128.reuse.F32 ;  /* 0x000000802402724a */ /* 0x0acfe40001000000 */
[-C--:B------:R-:W-:Y:S02]  /*3b80*/  FMUL2 R36, R40.F32x2.HI_LO, R128.reuse.F32 ;  /* 0x000000802824724a */ /* 0x080fe40001000000 */
[-C--:B------:R-:W-:Y:S02]  /*3b90*/  FMUL2 R40, R44.F32x2.HI_LO, R128.reuse.F32 ;  /* 0x000000802c28724a */ /* 0x080fe40001000000 */
[-C--:B------:R-:W-:Y:S02]  /*3ba0*/  FMUL2 R38, R38.F32x2.HI_LO, R128.reuse.F32 ;  /* 0x000000802626724a */ /* 0x080fe40001000000 */
[-C--:B------:R-:W-:Y:S02]  /*3bb0*/  FMUL2 R42, R42.F32x2.HI_LO, R128.reuse.F32 ;  /* 0x000000802a2a724a */ /* 0x080fe40001000000 */
[----:B------:R-:W-:-:S02]  /*3bc0*/  FMUL2 R44, R48.F32x2.HI_LO, R128.F32 ;  /* 0x00000080302c724a */ /* 0x000fc40001000000 */
[-C--:B------:R-:W-:Y:S02]  /*3bd0*/  FMUL2 R46, R46.F32x2.HI_LO, R128.reuse.F32 ;  /* 0x000000802e2e724a */ /* 0x080fe40001000000 */
        /* <DEDUP_REMOVED lines=9> */
[----:B----4-:R-:W-:Y:S01]  /*3c70*/  FMUL2 R70, R8.F32x2.HI_LO, R128.F32 ;  /* 0x000000800846724a */ /* 0x010fe20001000000 */
[----:B------:R-:W-:Y:S01]  /*3c80*/  F2FP.BF16.F32.PACK_AB R9, R39, R38 ;  /* 0x000000262709723e */ /* 0x000fe200000010ff */
[----:B------:R-:W-:Y:S01]  /*3c90*/  FMUL2 R72, R10.F32x2.HI_LO, R128.F32 ;  /* 0x000000800a48724a */ /* 0x000fe20001000000 */
        /* <DEDUP_REMOVED lines=29> */
[----:B------:R2:W-:Y:S01]  /*3e70*/  STS.128 [R112], R8 ;  /* 0x0000000870007388 */ /* 0x0005e20000000c00 */
[----:B------:R-:W-:-:S02]  /*3e80*/  F2FP.BF16.F32.PACK_AB R7, R73, R72 ;  /* 0x000000484907723e */ /* 0x000fc400000010ff */
[----:B------:R-:W-:Y:S01]  /*3e90*/  F2FP.BF16.F32.PACK_AB R6, R71, R70 ;  /* 0x000000464706723e */ /* 0x000fe200000010ff */
[----:B------:R3:W-:Y:S01]  /*3ea0*/  STS.128 [R113], R12 ;  /* 0x0000000c71007388 */ /* 0x0007e20000000c00 */
[----:B------:R-:W-:Y:S02]  /*3eb0*/  F2FP.BF16.F32.PACK_AB R5, R69, R68 ;  /* 0x000000444505723e */ /* 0x000fe400000010ff */
[----:B------:R-:W-:Y:S01]  /*3ec0*/  F2FP.BF16.F32.PACK_AB R4, R65, R64 ;  /* 0x000000404104723e */ /* 0x000fe200000010ff */
[----:B------:R4:W-:Y:S04]  /*3ed0*/  STS.128 [R114], R16 ;  /* 0x0000001072007388 */ /* 0x0009e80000000c00 */
[----:B------:R1:W-:Y:S04]  /*3ee0*/  STS.128 [R115], R20 ;  /* 0x0000001473007388 */ /* 0x0003e80000000c00 */
[----:B------:R1:W-:Y:S01]  /*3ef0*/  STS.128 [R116], R4 ;  /* 0x0000000474007388 */ /* 0x0003e20000000c00 */
[----:B--2---:R-:W-:-:S02]  /*3f00*/  F2FP.BF16.F32.PACK_AB R11, R81, R80 ;  /* 0x00000050510b723e */ /* 0x004fc400000010ff */
[----:B------:R-:W-:Y:S02]  /*3f10*/  F2FP.BF16.F32.PACK_AB R10, R79, R78 ;  /* 0x0000004e4f0a723e */ /* 0x000fe400000010ff */
[----:B------:R-:W-:Y:S02]  /*3f20*/  F2FP.BF16.F32.PACK_AB R9, R77, R76 ;  /* 0x0000004c4d09723e */ /* 0x000fe400000010ff */
[----:B------:R-:W-:Y:S02]  /*3f30*/  F2FP.BF16.F32.PACK_AB R8, R75, R74 ;  /* 0x0000004a4b08723e */ /* 0x000fe400000010ff */
[----:B---3--:R-:W-:Y:S02]  /*3f40*/  F2FP.BF16.F32.PACK_AB R15, R27, R26 ;  /* 0x0000001a1b0f723e */ /* 0x008fe400000010ff */
[----:B------:R-:W-:Y:S01]  /*3f50*/  F2FP.BF16.F32.PACK_AB R14, R25, R24 ;  /* 0x00000018190e723e */ /* 0x000fe200000010ff */
[----:B------:R1:W-:Y:S01]  /*3f60*/  STS.128 [R117], R8 ;  /* 0x0000000875007388 */ /* 0x0003e20000000c00 */
[----:B------:R-:W-:-:S02]  /*3f70*/  F2FP.BF16.F32.PACK_AB R13, R85, R84 ;  /* 0x00000054550d723e */ /* 0x000fc400000010ff */
[----:B------:R-:W-:Y:S02]  /*3f80*/  F2FP.BF16.F32.PACK_AB R12, R83, R82 ;  /* 0x00000052530c723e */ /* 0x000fe400000010ff */
[----:B----4-:R-:W-:Y:S02]  /*3f90*/  F2FP.BF16.F32.PACK_AB R19, R35, R34 ;  /* 0x000000222313723e */ /* 0x010fe400000010ff */
[----:B------:R-:W-:Y:S01]  /*3fa0*/  F2FP.BF16.F32.PACK_AB R18, R33, R32 ;  /* 0x000000202112723e */ /* 0x000fe200000010ff */
[----:B------:R1:W-:Y:S01]  /*3fb0*/  STS.128 [R118], R12 ;  /* 0x0000000c76007388 */ /* 0x0003e20000000c00 */
[----:B------:R-:W-:Y:S02]  /*3fc0*/  F2FP.BF16.F32.PACK_AB R17, R31, R30 ;  /* 0x0000001e1f11723e */ /* 0x000fe400000010ff */
[----:B------:R-:W-:-:S05]  /*3fd0*/  F2FP.BF16.F32.PACK_AB R16, R29, R28 ;  /* 0x0000001c1d10723e */ /* 0x000fca00000010ff */
[----:B------:R1:W-:Y:S01]  /*3fe0*/  STS.128 [R119], R16 ;  /* 0x0000001077007388 */ /* 0x0003e20000000c00 */
[----:B------:R2:W-:Y:S06]  /*3ff0*/  MEMBAR.ALL.CTA ;  /* 0x0000000000007992 */ /* 0x0005ec0000008000 */
[----:B--2---:R-:W2:Y:S02]  /*4000*/  FENCE.VIEW.ASYNC.S ;  /* 0x00000000000073c6 */ /* 0x004ea40000000000 */
[----:B--2---:R-:W-:Y:S06]  /*4010*/  BAR.SYNC.DEFER_BLOCKING 0x2, 0x80 ;  /* 0x0082000000007b1d */ /* 0x004fec0000010000 */
[----:B------:R-:W-:Y:S05]  /*4020*/  @P2 BRA `(.L_x_69) ;  /* 0x0000000000442947 */ /* 0x000fea0003800000 */
[----:B------:R-:W-:Y:S01]  /*4030*/  UIADD3 UR10, UP0, UPT, UR8, 0x240, URZ ;  /* 0x00000240080a7890 */ /* 0x000fe2000ff1e0ff */
[----:B------:R-:W-:Y:S01]  /*4040*/  PLOP3.LUT P0, PT, PT, PT, PT, 0x80, 0x8 ;  /* 0x000000000008781c */ /* 0x000fe20003f0f070 */
[----:B------:R-:W-:Y:S01]  /*4050*/  IMAD R90, R89, 0x80, R90 ;  /* 0x00000080595a7824 */ /* 0x000fe200078e025a */
[----:B-1----:R-:W-:Y:S01]  /*4060*/  IADD3 R4, PT, PT, R87, 0x400, RZ ;  /* 0x0000040057047810 */ /* 0x002fe20007ffe0ff */
[----:B------:R-:W-:-:S12]  /*4070*/  UIADD3.X UR11, UPT, UPT, URZ, UR9, URZ, UP0, !UPT ;  /* 0x00000009ff0b7290 */ /* 0x000fd800087fe4ff */
.L_x_70:
[----:B------:R-:W-:Y:S02]  /*4080*/  PLOP3.LUT P1, PT, P1, P0, PT, 0xf2, 0x2f ;  /* 0x00000000002f781c */ /* 0x000fe40000f21e72 */
[----:B------:R-:W-:-:S08]  /*4090*/  @P0 R2UR P1, UR6, R130 ;  /* 0x00000000820602ca */ /* 0x000fd00000020000 */
[----:B------:R-:W-:Y:S02]  /*40a0*/  PLOP3.LUT P1, PT, P1, P0, PT, 0xf2, 0x2f ;  /* 0x00000000002f781c */ /* 0x000fe40000f21e72 */
[----:B------:R-:W-:-:S08]  /*40b0*/  @P0 R2UR.OR P1, UR5, R90 ;  /* 0x000000005a0502ca */ /* 0x000fd00000120000 */
[----:B------:R-:W-:Y:S02]  /*40c0*/  PLOP3.LUT P1, PT, P1, P0, PT, 0xf2, 0x2f ;  /* 0x00000000002f781c */ /* 0x000fe40000f21e72 */
[----:B------:R-:W-:-:S08]  /*40d0*/  @P0 R2UR.OR P1, UR4, R4 ;  /* 0x00000000040402ca */ /* 0x000fd00000120000 */
[----:B------:R-:W-:Y:S02]  /*40e0*/  @P0 PLOP3.LUT P0, PT, P1, PT, PT, 0x80, 0x8 ;  /* 0x000000000008081c */ /* 0x000fe40000f0f070 */
[----:B------:R-:W-:-:S03]  /*40f0*/  PLOP3.LUT P1, PT, PT, PT, PT, 0x80, 0x8 ;  /* 0x000000000008781c */ /* 0x000fc60003f2f070 */
[----:B------:R1:W-:Y:S08]  /*4100*/  UTMASTG.2D [UR4], [UR10], desc[URZ] ;  /* 0x0000ff040a0073b5 */ /* 0x0003f00008009000 */
[----:B-1----:R-:W-:Y:S05]  /*4110*/  @P0 BRA.U.ANY `(.L_x_70) ;  /* 0xfffffffd00d80947 */ /* 0x002fea000393ffff */
[----:B------:R0:W-:Y:S01]  /*4120*/  UTMACMDFLUSH ;  /* 0x00000000000079b7 */ /* 0x0001e20000000000 */
[----:B------:R-:W-:-:S04]  /*4130*/  DEPBAR.LE SB0, 0x0 ;  /* 0x000080000000791a */ /* 0x000fc80000000000 */
.L_x_69:
[----:B------:R-:W-:Y:S05]  /*4140*/  BSYNC.RECONVERGENT B0 ;  /* 0x0000000000007941 */ /* 0x000fea0003800200 */
.L_x_68:
[----:B------:R-:W-:Y:S01]  /*4150*/  FMUL2 R92, R74.F32x2.HI_LO, -1.4426950216293334961 ;  /* 0xbfb8aa3b4a5c784a */ /* 0x000fe20001000000 */
[----:B------:R-:W-:Y:S01]  /*4160*/  BAR.SYNC.DEFER_BLOCKING 0x2, 0x80 ;  /* 0x0082000000007b1d */ /* 0x000fe20000010000 */
[----:B-1----:R-:W-:Y:S01]  /*4170*/  FMUL2 R10, R28.F32x2.HI_LO, -1.4426950216293334961 ;  /* 0xbfb8aa3b1c0a784a */ /* 0x002fe20001000000 */
[----:B------:R-:W-:Y:S01]  /*4180*/  ISETP.NE.AND P2, PT, R126, RZ, PT ;  /* 0x000000ff7e00720c */ /* 0x000fe20003f45270 */
[----:B------:R-:W-:Y:S02]  /*4190*/  FMUL2 R22, R78.F32x2.HI_LO, -1.4426950216293334961 ;  /* 0xbfb8aa3b4e16784a */ /* 0x000fe40001000000 */
[----:B------:R-:W-:Y:S01]  /*41a0*/  FMUL2 R6, R32.F32x2.HI_LO, -1.4426950216293334961 ;  /* 0xbfb8aa3b2006784a */ /* 0x000fe20001000000 */
[----:B------:R-:W-:Y:S01]  /*41b0*/  MUFU.EX2 R92, R92 ;  /* 0x0000005c005c7308 */ /* 0x000fe20000000800 */
[----:B------:R-:W-:Y:S02]  /*41c0*/  FMUL2 R20, R80.F32x2.HI_LO, -1.4426950216293334961 ;  /* 0xbfb8aa3b5014784a */ /* 0x000fe40001000000 */
[----:B------:R-:W-:-:S02]  /*41d0*/  FMUL2 R4, R34.F32x2.HI_LO, -1.4426950216293334961 ;  /* 0xbfb8aa3b2204784a */ /* 0x000fc40001000000 */
[----:B------:R-:W-:Y:S02]  /*41e0*/  FMUL2 R100, R64.F32x2.HI_LO, -1.4426950216293334961 ;  /* 0xbfb8aa3b4064784a */ /* 0x000fe40001000000 */
[----:B------:R-:W-:Y:S01]  /*41f0*/  FMUL2 R90, R76.F32x2.HI_LO, -1.4426950216293334961 ;  /* 0xbfb8aa3b4c5a784a */ /* 0x000fe20001000000 */
[----:B------:R-:W1:Y:S01]  /*4200*/  MUFU.EX2 R93, R93 ;  /* 0x0000005d005d7308 */ /* 0x000e620000000800 */
[----:B------:R-:W-:Y:S02]  /*4210*/  FMUL2 R8, R30.F32x2.HI_LO, -1.4426950216293334961 ;  /* 0xbfb8aa3b1e08784a */ /* 0x000fe40001000000 */
[----:B------:R-:W-:Y:S02]  /*4220*/  FMUL2 R98, R68.F32x2.HI_LO, -1.4426950216293334961 ;  /* 0xbfb8aa3b4462784a */ /* 0x000fe40001000000 */
[----:B------:R-:W-:Y:S02]  /*4230*/  FMUL2 R96, R70.F32x2.HI_LO, -1.4426950216293334961 ;  /* 0xbfb8aa3b4660784a */ /* 0x000fe40001000000 */
[----:B------:R-:W-:Y:S01]  /*4240*/  FMUL2 R94, R72.F32x2.HI_LO, -1.4426950216293334961 ;  /* 0xbfb8aa3b485e784a */ /* 0x000fe20001000000 */
[----:B------:R-:W-:Y:S01]  /*4250*/  MUFU.EX2 R10, R10 ;  /* 0x0000000a000a7308 */ /* 0x000fe20000000800 */
[----:B------:R-:W-:-:S02]  /*4260*/  FMUL2 R12, R26.F32x2.HI_LO, -1.4426950216293334961 ;  /* 0xbfb8aa3b1a0c784a */ /* 0x000fc40001000000 */
[----:B------:R-:W-:Y:S02]  /*4270*/  FMUL2 R18, R82.F32x2.HI_LO, -1.4426950216293334961 ;  /* 0xbfb8aa3b5212784a */ /* 0x000fe40001000000 */
[----:B------:R-:W-:Y:S02]  /*4280*/  FMUL2 R16, R84.F32x2.HI_LO, -1.4426950216293334961 ;  /* 0xbfb8aa3b5410784a */ /* 0x000fe40001000000 */
[----:B------:R-:W-:Y:S01]  /*4290*/  FMUL2 R14, R24.F32x2.HI_LO, -1.4426950216293334961 ;  /* 0xbfb8aa3b180e784a */ /* 0x000fe20001000000 */
[----:B------:R-:W2:Y:S01]  /*42a0*/  MUFU.EX2 R11, R11 ;  /* 0x0000000b000b7308 */ /* 0x000ea20000000800 */
[----:B-1----:R-:W-:-:S07]  /*42b0*/  FADD2 R92, R92.F32x2.HI_LO, 1 ;  /* 0x3f8000005c5c744b */ /* 0x002fce0000200000 */
[----:B------:R-:W-:Y:S08]  /*42c0*/  MUFU.EX2 R22, R22 ;  /* 0x0000001600167308 */ /* 0x000ff00000000800 */
[----:B------:R-:W1:Y:S01]  /*42d0*/  MUFU.EX2 R23, R23 ;  /* 0x0000001700177308 */ /* 0x000e620000000800 */
[----:B--2---:R-:W-:-:S07]  /*42e0*/  FADD2 R10, R10.F32x2.HI_LO, 1 ;  /* 0x3f8000000a0a744b */ /* 0x004fce0000200000 */
[----:B------:R-:W-:Y:S08]  /*42f0*/  MUFU.EX2 R6, R6 ;  /* 0x0000000600067308 */ /* 0x000ff00000000800 */
        /* <DEDUP_REMOVED lines=38> */
[----:B------:R-:W-:Y:S08]  /*4560*/  MUFU.RCP R92, R92 ;  /* 0x0000005c005c7308 */ /* 0x000ff00000001000 */
[----:B------:R-:W1:Y:S01]  /*4570*/  MUFU.RCP R93, R93 ;  /* 0x0000005d005d7308 */ /* 0x000e620000001000 */
[----:B--2---:R-:W-:-:S07]  /*4580*/  FADD2 R14, R14.F32x2.HI_LO, 1 ;  /* 0x3f8000000e0e744b */ /* 0x004fce0000200000 */
[----:B------:R-:W-:Y:S08]  /*4590*/  MUFU.RCP R10, R10 ;  /* 0x0000000a000a7308 */ /* 0x000ff00000001000 */
[----:B------:R-:W2:Y:S01]  /*45a0*/  MUFU.RCP R11, R11 ;  /* 0x0000000b000b7308 */ /* 0x000ea20000001000 */
[----:B-1----:R-:W-:-:S04]  /*45b0*/  FMUL2 R92, R92.F32x2.HI_LO, R74.F32x2.HI_LO ;  /* 0x0000004a5c5c724a */ /* 0x002fc80000000000 */
[----:B------:R-:W-:-:S03]  /*45c0*/  FMUL2 R92, R92.F32x2.HI_LO, R40.F32x2.HI_LO ;  /* 0x000000285c5c724a */ /* 0x000fc60000000000 */
[----:B------:R-:W-:Y:S01]  /*45d0*/  MUFU.RCP R22, R22 ;  /* 0x0000001600167308 */ /* 0x000fe20000001000 */
[----:B------:R-:W-:-:S07]  /*45e0*/  FMUL2 R92, R92.F32x2.HI_LO, R127.F32 ;  /* 0x0000007f5c5c724a */ /* 0x000fce0001000000 */
[----:B------:R-:W1:Y:S01]  /*45f0*/  MUFU.RCP R23, R23 ;  /* 0x0000001700177308 */ /* 0x000e620000001000 */
[----:B--2---:R-:W-:-:S04]  /*4600*/  FMUL2 R10, R10.F32x2.HI_LO, R28.F32x2.HI_LO ;  /* 0x0000001c0a0a724a */ /* 0x004fc80000000000 */
[----:B------:R-:W-:-:S03]  /*4610*/  FMUL2 R10, R10.F32x2.HI_LO, R56.F32x2.HI_LO ;  /* 0x000000380a0a724a */ /* 0x000fc60000000000 */
[----:B------:R-:W-:Y:S01]  /*4620*/  MUFU.RCP R6, R6 ;  /* 0x0000000600067308 */ /* 0x000fe20000001000 */
[----:B------:R-:W-:-:S07]  /*4630*/  FMUL2 R10, R10.F32x2.HI_LO, R127.F32 ;  /* 0x0000007f0a0a724a */ /* 0x000fce0001000000 */
        /* <DEDUP_REMOVED lines=16> */
[----:B------:R-:W-:Y:S01]  /*4740*/  FMUL2 R66, R4.F32x2.HI_LO, R66.F32x2.HI_LO ;  /* 0x000000420442724a */ /* 0x000fe20000000000 */
[----:B------:R-:W-:Y:S02]  /*4750*/  F2FP.BF16.F32.PACK_AB R4, R11, R10 ;  /* 0x0000000a0b04723e */ /* 0x000fe400000010ff */
[----:B------:R-:W-:Y:S01]  /*4760*/  MUFU.RCP R90, R90 ;  /* 0x0000005a005a7308 */ /* 0x000fe20000001000 */
[----:B------:R-:W-:-:S05]  /*4770*/  FMUL2 R66, R66.F32x2.HI_LO, R127.F32 ;  /* 0x0000007f4242724a */ /* 0x000fca0001000000 */
[----:B------:R-:W-:Y:S02]  /*4780*/  FMNMX.NAN R32, |R21|, |R67|, !PT ;  /* 0x4000004315207209 */ /* 0x000fe40007820200 */
[----:B------:R-:W2:Y:S01]  /*4790*/  MUFU.RCP R91, R91 ;  /* 0x0000005b005b7308 */ /* 0x000ea20000001000 */
[----:B-1----:R-:W-:Y:S01]  /*47a0*/  FMUL2 R100, R100.F32x2.HI_LO, R64.F32x2.HI_LO ;  /* 0x000000406464724a */ /* 0x002fe20000000000 */
[----:B------:R-:W-:-:S03]  /*47b0*/  FMNMX.NAN R33, |R20|, |R66|, !PT ;  /* 0x4000004214217209 */ /* 0x000fc60007820200 */
        /* <DEDUP_REMOVED lines=11> */
[----:B------:R-:W-:Y:S08]  /*4870*/  MUFU.RCP R96, R96 ;  /* 0x0000006000607308 */ /* 0x000ff00000001000 */
        /* <DEDUP_REMOVED lines=11> */
[----:B--2---:R-:W-:-:S07]  /*4930*/  FMUL2 R94, R94.F32x2.HI_LO, R72.F32x2.HI_LO ;  /* 0x000000485e5e724a */ /* 0x004fce0000000000 */
[----:B------:R-:W-:Y:S08]  /*4940*/  MUFU.RCP R18, R18 ;  /* 0x0000001200127308 */ /* 0x000ff00000001000 */
[----:B------:R-:W2:Y:S01]  /*4950*/  MUFU.RCP R19, R19 ;  /* 0x0000001300137308 */ /* 0x000ea20000001000 */
[----:B-1----:R-:W-:Y:S01]  /*4960*/  FMUL2 R12, R12.F32x2.HI_LO, R26.F32x2.HI_LO ;  /* 0x0000001a0c0c724a */ /* 0x002fe20000000000 */
[----:B------:R-:W-:-:S02]  /*4970*/  FMNMX.NAN R26, |R93|, |R11|, !PT ;  /* 0x4000000b5d1a7209 */ /* 0x000fc40007820200 */
[----:B------:R-:W-:Y:S01]  /*4980*/  FMNMX.NAN R27, |R92|, |R10|, !PT ;  /* 0x4000000a5c1b7209 */ /* 0x000fe20007820200 */
[----:B------:R-:W-:Y:S01]  /*4990*/  FMUL2 R10, R6.F32x2.HI_LO, R127.F32 ;  /* 0x0000007f060a724a */ /* 0x000fe20001000000 */
[----:B------:R-:W-:Y:S01]  /*49a0*/  F2FP.BF16.F32.PACK_AB R7, R67, R66 ;  /* 0x000000424307723e */ /* 0x000fe200000010ff */
[----:B------:R-:W-:Y:S01]  /*49b0*/  FMUL2 R58, R12.F32x2.HI_LO, R58.F32x2.HI_LO ;  /* 0x0000003a0c3a724a */ /* 0x000fe20000000000 */
[----:B------:R-:W-:Y:S01]  /*49c0*/  MUFU.RCP R16, R16 ;  /* 0x0000001000107308 */ /* 0x000fe20000001000 */
[----:B------:R-:W-:Y:S01]  /*49d0*/  FMUL2 R12, R8.F32x2.HI_LO, R127.F32 ;  /* 0x0000007f080c724a */ /* 0x000fe20001000000 */
[----:B------:R-:W-:Y:S01]  /*49e0*/  FMNMX.NAN R30, |R23|, |R11|, !PT ;  /* 0x4000000b171e7209 */ /* 0x000fe20007820200 */
[----:B------:R-:W-:Y:S01]  /*49f0*/  FMUL2 R58, R58.F32x2.HI_LO, R127.F32 ;  /* 0x0000007f3a3a724a */ /* 0x000fe20001000000 */
[-C--:B------:R-:W-:Y:S02]  /*4a00*/  F2FP.BF16.F32.PACK_AB R6, R11, R10.reuse ;  /* 0x0000000a0b06723e */ /* 0x080fe400000010ff */
[----:B------:R-:W-:-:S02]  /*4a10*/  FMNMX.NAN R31, |R22|, |R10|, !PT ;  /* 0x4000000a161f7209 */ /* 0x000fc40007820200 */
[----:B------:R-:W1:Y:S01]  /*4a20*/  MUFU.RCP R17, R17 ;  /* 0x0000001100117308 */ /* 0x000e620000001000 */
[----:B--2---:R-:W-:Y:S01]  /*4a30*/  FMUL2 R18, R18.F32x2.HI_LO, R82.F32x2.HI_LO ;  /* 0x000000521212724a */ /* 0x004fe20000000000 */
[----:B------:R-:W-:Y:S02]  /*4a40*/  F2FP.BF16.F32.PACK_AB R10, R23, R22 ;  /* 0x00000016170a723e */ /* 0x000fe400000010ff */
[----:B------:R-:W-:Y:S01]  /*4a50*/  F2FP.BF16.F32.PACK_AB R11, R21, R20 ;  /* 0x00000014150b723e */ /* 0x000fe200000010ff */
[----:B------:R-:W-:Y:S01]  /*4a60*/  FMUL2 R18, R18.F32x2.HI_LO, R48.F32x2.HI_LO ;  /* 0x000000301212724a */ /* 0x000fe20000000000 */
[----:B------:R-:W-:Y:S02]  /*4a70*/  FMNMX.NAN R28, |R91|, |R13|, !PT ;  /* 0x4000000d5b1c7209 */ /* 0x000fe40007820200 */
[----:B------:R-:W-:Y:S01]  /*4a80*/  MUFU.RCP R14, R14 ;  /* 0x0000000e000e7308 */ /* 0x000fe20000001000 */
[----:B------:R-:W-:Y:S01]  /*4a90*/  FMUL2 R22, R18.F32x2.HI_LO, R127.F32 ;  /* 0x0000007f1216724a */ /* 0x000fe20001000000 */
[----:B------:R-:W-:-:S02]  /*4aa0*/  F2FP.BF16.F32.PACK_AB R5, R13, R12 ;  /* 0x0000000c0d05723e */ /* 0x000fc400000010ff */
[----:B------:R-:W-:Y:S02]  /*4ab0*/  FMNMX.NAN R29, |R90|, |R12|, !PT ;  /* 0x4000000c5a1d7209 */ /* 0x000fe40007820200 */
[----:B------:R-:W-:Y:S02]  /*4ac0*/  F2FP.BF16.F32.PACK_AB R12, R101, R100 ;  /* 0x00000064650c723e */ /* 0x000fe400000010ff */
[----:B------:R-:W2:Y:S01]  /*4ad0*/  MUFU.RCP R15, R15 ;  /* 0x0000000f000f7308 */ /* 0x000ea20000001000 */
[----:B-1----:R-:W-:Y:S01]  /*4ae0*/  FMUL2 R16, R16.F32x2.HI_LO, R84.F32x2.HI_LO ;  /* 0x000000541010724a */ /* 0x002fe20000000000 */
[----:B------:R-:W-:Y:S02]  /*4af0*/  F2FP.BF16.F32.PACK_AB R13, R99, R98 ;  /* 0x00000062630d723e */ /* 0x000fe400000010ff */
[----:B------:R-:W-:Y:S01]  /*4b00*/  F2FP.BF16.F32.PACK_AB R8, R93, R92 ;  /* 0x0000005c5d08723e */ /* 0x000fe200000010ff */
[----:B------:R-:W-:Y:S01]  /*4b10*/  FMUL2 R16, R16.F32x2.HI_LO, R54.F32x2.HI_LO ;  /* 0x000000361010724a */ /* 0x000fe20000000000 */
[----:B------:R-:W-:-:S02]  /*4b20*/  F2FP.BF16.F32.PACK_AB R9, R91, R90 ;  /* 0x0000005a5b09723e */ /* 0x000fc400000010ff */
[----:B------:R-:W-:Y:S01]  /*4b30*/  F2FP.BF16.F32.PACK_AB R19, R59, R58 ;  /* 0x0000003a3b13723e */ /* 0x000fe200000010ff */
[----:B------:R-:W-:Y:S01]  /*4b40*/  FMUL2 R20, R16.F32x2.HI_LO, R127.F32 ;  /* 0x0000007f1014724a */ /* 0x000fe20001000000 */
[----:B------:R-:W-:Y:S02]  /*4b50*/  F2FP.BF16.F32.PACK_AB R16, R23, R22 ;  /* 0x000000161710723e */ /* 0x000fe400000010ff */
[----:B------:R-:W-:Y:S02]  /*4b60*/  FMNMX3.NAN R26, |R101|, |R23|, R26, !PT ;  /* 0x40000017651a7276 */ /* 0x000fe4000782021a */
[----:B------:R-:W-:Y:S02]  /*4b70*/  F2FP.BF16.F32.PACK_AB R17, R21, R20 ;  /* 0x000000141511723e */ /* 0x000fe400000010ff */
[----:B------:R-:W-:Y:S01]  /*4b80*/  FMNMX3.NAN R28, |R99|, |R21|, R28, !PT ;  /* 0x40000015631c7276 */ /* 0x000fe2000782021c */
[----:B--2---:R-:W-:Y:S01]  /*4b90*/  FMUL2 R14, R14.F32x2.HI_LO, R24.F32x2.HI_LO ;  /* 0x000000180e0e724a */ /* 0x004fe20000000000 */
[----:B------:R-:W-:Y:S01]  /*4ba0*/  FMNMX3.NAN R29, |R98|, |R20|, R29, !PT ;  /* 0x40000014621d7276 */ /* 0x000fe2000782021d */
[----:B------:R-:W-:Y:S01]  /*4bb0*/  FMUL2 R24, R94.F32x2.HI_LO, R42.F32x2.HI_LO ;  /* 0x0000002a5e18724a */ /* 0x000fe20000000000 */
[----:B------:R-:W-:Y:S01]  /*4bc0*/  FMNMX3.NAN R27, |R100|, |R22|, R27, !PT ;  /* 0x40000016641b7276 */ /* 0x000fe2000782021b */
[----:B------:R-:W-:Y:S01]  /*4bd0*/  FMUL2 R52, R14.F32x2.HI_LO, R52.F32x2.HI_LO ;  /* 0x000000340e34724a */ /* 0x000fe20000000000 */
[----:B------:R-:W-:Y:S01]  /*4be0*/  F2FP.BF16.F32.PACK_AB R14, R3, R2 ;  /* 0x00000002030e723e */ /* 0x000fe200000010ff */
[----:B------:R-:W-:-:S02]  /*4bf0*/  FMUL2 R24, R24.F32x2.HI_LO, R127.F32 ;  /* 0x0000007f1818724a */ /* 0x000fc40001000000 */
[----:B------:R-:W-:-:S03]  /*4c00*/  FMUL2 R52, R52.F32x2.HI_LO, R127.F32 ;  /* 0x0000007f3434724a */ /* 0x000fc60001000000 */
[----:B------:R-:W-:Y:S02]  /*4c10*/  F2FP.BF16.F32.PACK_AB R15, R25, R24 ;  /* 0x00000018190f723e */ /* 0x000fe400000010ff */
[----:B------:R-:W-:Y:S02]  /*4c20*/  F2FP.BF16.F32.PACK_AB R18, R53, R52 ;  /* 0x000000343512723e */ /* 0x000fe400000010ff */
[----:B------:R-:W-:Y:S01]  /*4c30*/  FMNMX3.NAN R25, |R25|, |R59|, R32, !PT ;  /* 0x4000003b19197276 */ /* 0x000fe20007820220 */
[----:B------:R1:W-:Y:S01]  /*4c40*/  STS.128 [R120], R12 ;  /* 0x0000000c78007388 */ /* 0x0003e20000000c00 */
[----:B------:R-:W-:Y:S02]  /*4c50*/  FMNMX3.NAN R24, |R24|, |R58|, R33, !PT ;  /* 0x4000003a18187276 */ /* 0x000fe40007820221 */
[----:B------:R-:W-:Y:S01]  /*4c60*/  FMNMX3.NAN R3, |R3|, |R53|, R30, !PT ;  /* 0x4000003503037276 */ /* 0x000fe2000782021e */
[----:B------:R1:W-:Y:S01]  /*4c70*/  STS.128 [R121], R8 ;  /* 0x0000000879007388 */ /* 0x0003e20000000c00 */
[----:B------:R-:W-:-:S02]  /*4c80*/  FMNMX3.NAN R2, |R2|, |R52|, R31, !PT ;  /* 0x4000003402027276 */ /* 0x000fc4000782021f */
[----:B------:R-:W-:Y:S01]  /*4c90*/  FMNMX.NAN R25, R28, R25, !PT ;  /* 0x000000191c197209 */ /* 0x000fe20007820000 */
[----:B------:R1:W-:Y:S01]  /*4ca0*/  STS.128 [R122], R16 ;  /* 0x000000107a007388 */ /* 0x0003e20000000c00 */
[----:B------:R-:W-:Y:S02]  /*4cb0*/  FMNMX.NAN R24, R29, R24, !PT ;  /* 0x000000181d187209 */ /* 0x000fe40007820000 */
[----:B------:R-:W-:Y:S01]  /*4cc0*/  FMNMX3.NAN R3, R26, R3, R25, !PT ;  /* 0x000000031a037276 */ /* 0x000fe20007820019 */
[----:B------:R1:W-:Y:S01]  /*4cd0*/  STS.128 [R123], R4 ;  /* 0x000000047b007388 */ /* 0x0003e20000000c00 */
[----:B------:R-:W-:Y:S01]  /*4ce0*/  FMNMX3.NAN R2, R27, R2, R24, !PT ;  /* 0x000000021b027276 */ /* 0x000fe20007820018 */
[----:B------:R2:W-:Y:S06]  /*4cf0*/  MEMBAR.ALL.CTA ;  /* 0x0000000000007992 */ /* 0x0005ec0000008000 */
[----:B--2---:R-:W2:Y:S01]  /*4d00*/  FENCE.VIEW.ASYNC.S ;  /* 0x00000000000073c6 */ /* 0x004ea20000000000 */
[----:B------:R-:W-:-:S04]  /*4d10*/  FMNMX3.NAN R2, R2, R3, RZ, !PT ;  /* 0x0000000302027276 */ /* 0x000fc800078200ff */
[----:B------:R-:W-:Y:S01]  /*4d20*/  FMNMX R131, R2, R131, !PT ;  /* 0x0000008302837209 */ /* 0x000fe20007800000 */
[----:B--2---:R-:W-:Y:S06]  /*4d30*/  BAR.SYNC.DEFER_BLOCKING 0x2, 0x80 ;  /* 0x0082000000007b1d */ /* 0x004fec0000010000 */
[----:B------:R-:W-:Y:S05]  /*4d40*/  @P2 BRA `(.L_x_71) ;  /* 0x0000000000442947 */ /* 0x000fea0003800000 */
[----:B------:R-:W-:Y:S01]  /*4d50*/  IMAD R132, R89, 0x4, R132 ;  /* 0x0000000459847824 */ /* 0x000fe200078e0284 */
[----:B------:R-:W-:Y:S01]  /*4d60*/  UIADD3 UR10, UP0, UPT, UR8, 0x2c0, URZ ;  /* 0x000002c0080a7890 */ /* 0x000fe2000ff1e0ff */
[----:B------:R-:W-:Y:S02]  /*4d70*/  PLOP3.LUT P0, PT, PT, PT, PT, 0x80, 0x8 ;  /* 0x000000000008781c */ /* 0x000fe40003f0f070 */
[----:B------:R-:W-:Y:S01]  /*4d80*/  IADD3 R2, PT, PT, R87, 0x4400, RZ ;  /* 0x0000440057027810 */ /* 0x000fe20007ffe0ff */
[----:B------:R-:W-:Y:S01]  /*4d90*/  IMAD.SHL.U32 R132, R132, 0x10, RZ ;  /* 0x0000001084847824 */ /* 0x000fe200078e00ff */
[----:B------:R-:W-:-:S12]  /*4da0*/  UIADD3.X UR11, UPT, UPT, URZ, UR9, URZ, UP0, !UPT ;  /* 0x00000009ff0b7290 */ /* 0x000fd800087fe4ff */
.L_x_72:
        /* <DEDUP_REMOVED lines=9> */
[----:B--2---:R-:W-:Y:S05]  /*4e40*/  @P0 BRA.U.ANY `(.L_x_72) ;  /* 0xfffffffd00d80947 */ /* 0x004fea000393ffff */
[----:B------:R0:W-:Y:S02]  /*4e50*/  UTMACMDFLUSH ;  /* 0x00000000000079b7 */ /* 0x0001e40000000000 */
.L_x_71:
[----:B------:R-:W-:Y:S01]  /*4e60*/  BAR.SYNC.DEFER_BLOCKING 0x2, 0x80 ;  /* 0x0082000000007b1d */ /* 0x000fe20000010000 */
[----:B------:R-:W-:Y:S01]  /*4e70*/  HFMA2 R132, -RZ, RZ, 0, 1.1920928955078125e-07 ;  /* 0x00000002ff847431 */ /* 0x000fe200000001ff */
[----:B------:R-:W-:-:S04]  /*4e80*/  PLOP3.LUT P0, PT, PT, PT, PT, 0x8, 0x80 ;  /* 0x000000000080781c */ /* 0x000fc80003f0e170 */
[----:B------:R-:W-:Y:S09]  /*4e90*/  @P3 BRA `(.L_x_73) ;  /* 0xffffffec000c3947 */ /* 0x000ff2000383ffff */
[----:B------:R-:W-:Y:S02]  /*4ea0*/  ELECT P0, URZ, PT ;  /* 0x0000000000ff782f */ /* 0x000fe40003800000 */
[C---:B------:R-:W-:Y:S01]  /*4eb0*/  LEA R3, R110.reuse, R87, 0x3 ;  /* 0x000000576e037211 */ /* 0x040fe200078e18ff */
[----:B------:R-:W-:Y:S01]  /*4ec0*/  BSSY B0, `(.L_x_74) ;  /* 0x0000009000007945 */ /* 0x000fe20003800000 */
[----:B-1----:R-:W-:Y:S01]  /*4ed0*/  SHF.L.U32 R4, R109, 0x1f, RZ ;  /* 0x0000001f6d047819 */ /* 0x002fe200000006ff */
[----:B------:R-:W-:-:S08]  /*4ee0*/  IMAD R91, R110, 0x10, R87 ;  /* 0x000000106e5b7824 */ /* 0x000fd000078e0257 */
[----:B------:R-:W-:Y:S02]  /*4ef0*/  @P0 VIADD R5, R129, 0x80 ;  /* 0x0000008081050836 */ /* 0x000fe40000000000 */
[----:B------:R-:W-:-:S03]  /*4f00*/  @P0 IMAD.MOV.U32 R2, RZ, RZ, 0x1 ;  /* 0x00000001ff020424 */ /* 0x000fc600078e00ff */
[----:B------:R-:W-:-:S04]  /*4f10*/  @P0 PRMT R5, R104, 0x654, R5 ;  /* 0x0000065468050816 */ /* 0x000fc80000000005 */
[----:B------:R1:W-:Y:S01]  /*4f20*/  @P0 SYNCS.ARRIVE.TRANS64.RED.ART0 RZ, [R5+URZ], R2 ;  /* 0x0000000205ff09a7 */ /* 0x0003e200085004ff */
[----:B------:R-:W2:Y:S02]  /*4f30*/  SYNCS.PHASECHK.TRANS64.TRYWAIT P0, [R3+URZ+0x90], R4 ;  /* 0x00009004030075a7 */ /* 0x000ea400080011ff */
[----:B-12---:R-:W-:Y:S05]  /*4f40*/  @!P0 BRA `(.L_x_75) ;  /* 0x0000000c00588947 */ /* 0x006fea0003800000 */
.L_x_111:
[----:B------:R-:W-:Y:S05]  /*4f50*/  BSYNC B0 ;  /* 0x0000000000007941 */ /* 0x000fea0003800000 */
.L_x_74:
[----:B------:R-:W2:Y:S01]  /*4f60*/  LDS.128 R88, [R91+0x33c10] ;  /* 0x033c10005b587984 */ /* 0x000ea20000000c00 */
[----:B------:R-:W-:Y:S01]  /*4f70*/  CREDUX.MAXABS.F32.NAN UR4, R131 ;  /* 0x00000000830472cc */ /* 0x000fe20000006400 */
[----:B------:R-:W-:Y:S01]  /*4f80*/  BSSY.RECONVERGENT B0, `(.L_x_76) ;  /* 0x0000016000007945 */ /* 0x000fe20003800200 */
[----:B------:R-:W-:Y:S01]  /*4f90*/  ISETP.NE.AND P0, PT, R105, RZ, PT ;  /* 0x000000ff6900720c */ /* 0x000fe20003f05270 */
[----:B------:R3:W-:Y:S06]  /*4fa0*/  MEMBAR.ALL.CTA ;  /* 0x0000000000007992 */ /* 0x0007ec0000008000 */
[----:B---3--:R-:W3:Y:S01]  /*4fb0*/  FENCE.VIEW.ASYNC.S ;  /* 0x00000000000073c6 */ /* 0x008ee20000000000 */
[----:B------:R-:W-:-:S02]  /*4fc0*/  VIADD R108, R108, 0x1 ;  /* 0x000000016c6c7836 */ /* 0x000fc40000000000 */
[----:B------:R-:W-:Y:S02]  /*4fd0*/  VIADD R110, R110, 0x1 ;  /* 0x000000016e6e7836 */ /* 0x000fe40000000000 */
[----:B-1----:R-:W-:Y:S01]  /*4fe0*/  IMAD.U32 R5, RZ, RZ, UR4 ;  /* 0x00000004ff057e24 */ /* 0x002fe2000f8e00ff */
[----:B---3--:R1:W-:Y:S04]  /*4ff0*/  SYNCS.ARRIVE.TRANS64.ART0 RZ, [R3+URZ+0xa0], R0 ;  /* 0x0000a00003ff79a7 */ /* 0x0083e800085000ff */
[----:B------:R1:W-:Y:S01]  /*5000*/  @!P0 STS [R124+0x33c00], R5 ;  /* 0x033c00057c008388 */ /* 0x0003e20000000800 */
[----:B------:R-:W-:Y:S01]  /*5010*/  BAR.SYNC.DEFER_BLOCKING 0x2, 0x80 ;  /* 0x0082000000007b1d */ /* 0x000fe20000010000 */
[----:B------:R-:W-:-:S13]  /*5020*/  LOP3.LUT P0, RZ, R126, R105, RZ, 0xfc, !PT ;  /* 0x000000697eff7212 */ /* 0x000fda000780fcff */
[----:B------:R-:W-:Y:S05]  /*5030*/  @P0 BRA `(.L_x_77) ;  /* 0x0000000000280947 */ /* 0x000fea0003800000 */
[----:B------:R-:W-:Y:S01]  /*5040*/  IMAD.U32 R86, RZ, RZ, UR7 ;  /* 0x00000007ff567e24 */ /* 0x000fe2000f8e00ff */
[----:B------:R-:W-:Y:S01]  /*5050*/  MOV R87, 0x400 ;  /* 0x0000040000577802 */ /* 0x000fe20000000f00 */
[----:B------:R-:W3:Y:S03]  /*5060*/  LDCU.64 UR4, c[0x0][0x740] ;  /* 0x0000e800ff0477ac */ /* 0x000ee60008000a00 */
[----:B------:R-:W-:-:S05]  /*5070*/  LEA R87, R86, R87, 0x18 ;  /* 0x0000005756577211 */ /* 0x000fca00078ec0ff */
[----:B-1----:R-:W1:Y:S01]  /*5080*/  LDS.128 R4, [R87+0x33c00] ;  /* 0x033c000057047984 */ /* 0x002e620000000c00 */
[----:B---3--:R-:W-:-:S04]  /*5090*/  LEA R2, P0, R103, UR4, 0x2 ;  /* 0x0000000467027c11 */ /* 0x008fc8000f8010ff */
[----:B------:R-:W-:Y:S02]  /*50a0*/  LEA.HI.X R3, R103, UR5, R102, 0x2, P0 ;  /* 0x0000000567037c11 */ /* 0x000fe400080f1466 */
[----:B-1----:R-:W-:-:S04]  /*50b0*/  FMNMX3 R4, R4, RZ, R5, !PT ;  /* 0x000000ff04047276 */ /* 0x002fc80007800005 */
[----:B------:R-:W-:-:S05]  /*50c0*/  FMNMX3 R7, R4, R6, R7, !PT ;  /* 0x0000000604077276 */ /* 0x000fca0007800007 */
[----:B------:R3:W-:Y:S02]  /*50d0*/  REDG.E.MAX.S32.STRONG.GPU desc[UR30][R2.64], R7 ;  /* 0x000000070200798e */ /* 0x0007e4000d12e31e */
.L_x_77:
[----:B------:R-:W-:Y:S05]  /*50e0*/  BSYNC.RECONVERGENT B0 ;  /* 0x0000000000007941 */ /* 0x000fea0003800200 */
.L_x_76:
[----:B--2---:R-:W-:Y:S02]  /*50f0*/  ISETP.NE.AND P0, PT, R91, 0x1, PT ;  /* 0x000000015b00780c */ /* 0x004fe40003f05270 */
[----:B------:R-:W-:Y:S02]  /*5100*/  ISETP.NE.AND P1, PT, R110, 0x2, PT ;  /* 0x000000026e00780c */ /* 0x000fe40003f25270 */
[----:B------:R-:W-:Y:S02]  /*5110*/  ISETP.NE.AND P2, PT, R108, 0x2, PT ;  /* 0x000000026c00780c */ /* 0x000fe40003f45270 */
[----:B------:R-:W-:Y:S02]  /*5120*/  SEL R4, RZ, 0x1, P1 ;  /* 0x00000001ff047807 */ /* 0x000fe40000800000 */
[----:B---3--:R-:W-:Y:S02]  /*5130*/  SEL R2, RZ, 0x1, P2 ;  /* 0x00000001ff027807 */ /* 0x008fe40001000000 */
[----:B------:R-:W-:-:S02]  /*5140*/  LOP3.LUT R109, R109, R4, RZ, 0x3c, !PT ;  /* 0x000000046d6d7212 */ /* 0x000fc400078e3cff */
[----:B------:R-:W-:Y:S02]  /*5150*/  LOP3.LUT R107, R107, R2, RZ, 0x3c, !PT ;  /* 0x000000026b6b7212 */ /* 0x000fe400078e3cff */
[----:B------:R-:W-:Y:S02]  /*5160*/  SEL R110, R110, RZ, P1 ;  /* 0x000000ff6e6e7207 */ /* 0x000fe40000800000 */
[----:B------:R-:W-:Y:S01]  /*5170*/  SEL R108, R108, RZ, P2 ;  /* 0x000000ff6c6c7207 */ /* 0x000fe20001000000 */
[----:B------:R-:W-:Y:S06]  /*5180*/  @!P0 BRA `(.L_x_78) ;  /* 0xffffffe400e48947 */ /* 0x000fec000383ffff */
.L_x_66:
[----:B------:R-:W-:-:S13]  /*5190*/  ISETP.NE.AND P0, PT, R126, RZ, PT ;  /* 0x000000ff7e00720c */ /* 0x000fda0003f05270 */
[----:B------:R-:W-:Y:S05]  /*51a0*/  @P0 BRA `(.L_x_79) ;  /* 0x0000000000200947 */ /* 0x000fea0003800000 */
[----:B------:R-:W2:Y:S01]  /*51b0*/  S2UR UR4, SR_CgaCtaId ;  /* 0x00000000000479c3 */ /* 0x000ea20000008800 */
[----:B------:R-:W-:Y:S01]  /*51c0*/  ELECT P1, URZ, PT ;  /* 0x0000000000ff782f */ /* 0x000fe20003820000 */
[----:B------:R-:W-:-:S06]  /*51d0*/  IMAD.MOV.U32 R2, RZ, RZ, 0x1 ;  /* 0x00000001ff027424 */ /* 0x000fcc00078e00ff */
[----:B------:R-:W-:Y:S06]  /*51e0*/  UVIRTCOUNT.DEALLOC.SMPOOL 0x80 ;  /* 0x000000800000784c */ /* 0x000fec0000000000 */
[----:B-1----:R-:W-:Y:S01]  /*51f0*/  @P1 MOV R3, 0x40 ;  /* 0x0000004000031802 */ /* 0x002fe20000000f00 */
[----:B--2---:R-:W-:-:S05]  /*5200*/  @P1 IMAD.U32 R86, RZ, RZ, UR4 ;  /* 0x00000004ff561e24 */ /* 0x004fca000f8e00ff */
[----:B------:R-:W-:-:S05]  /*5210*/  @P1 LEA R3, R86, R3, 0x18 ;  /* 0x0000000356031211 */ /* 0x000fca00078ec0ff */
[----:B------:R2:W-:Y:S02]  /*5220*/  @P1 STS.U8 [R3], R2 ;  /* 0x0000000203001388 */ /* 0x0005e40000000000 */
.L_x_79:
[----:B------:R-:W-:Y:S06]  /*5230*/  BAR.SYNC.DEFER_BLOCKING 0x2, 0x80 ;  /* 0x0082000000007b1d */ /* 0x000fec0000010000 */
[----:B------:R-:W-:Y:S05]  /*5240*/  @P0 BRA `(.L_x_80) ;  /* 0x0000000000d80947 */ /* 0x000fea0003800000 */
[----:B-12---:R-:W-:Y:S01]  /*5250*/  VIADD R3, R87, 0xb0 ;  /* 0x000000b057037836 */ /* 0x006fe20000000000 */
[----:B------:R-:W-:Y:S01]  /*5260*/  LOP3.LUT R86, R86, 0x1, RZ, 0x3c, !PT ;  /* 0x0000000156567812 */ /* 0x000fe200078e3cff */
[----:B------:R-:W-:Y:S03]  /*5270*/  BSSY B0, `(.L_x_81) ;  /* 0x0000005000007945 */ /* 0x000fe60003800000 */
[----:B------:R-:W-:-:S04]  /*5280*/  PRMT R3, R86, 0x654, R3 ;  /* 0x0000065456037816 */ /* 0x000fc80000000003 */
[----:B------:R1:W-:Y:S01]  /*5290*/  SYNCS.ARRIVE.TRANS64.RED.ART0 RZ, [R3+URZ], R0 ;  /* 0x0000000003ff79a7 */ /* 0x0003e200085004ff */
[----:B------:R-:W2:Y:S02]  /*52a0*/  SYNCS.PHASECHK.TRANS64.TRYWAIT P0, [R87+URZ+0xb0], RZ ;  /* 0x0000b0ff570075a7 */ /* 0x000ea400080011ff */
[----:B-12---:R-:W-:Y:S05]  /*52b0*/  @!P0 BRA `(.L_x_82) ;  /* 0x0000000800948947 */ /* 0x006fea0003800000 */
.L_x_112:
[----:B------:R-:W-:Y:S05]  /*52c0*/  BSYNC B0 ;  /* 0x0000000000007941 */ /* 0x000fea0003800000 */
.L_x_81:
[----:B------:R-:W2:Y:S01]  /*52d0*/  S2UR UR5, SR_CgaCtaId ;  /* 0x00000000000579c3 */ /* 0x000ea20000008800 */
[----:B------:R-:W-:Y:S01]  /*52e0*/  NOP ;  /* 0x0000000000007918 */ /* 0x000fe20000000000 */
[----:B------:R-:W-:Y:S01]  /*52f0*/  UMOV UR4, 0x50 ;  /* 0x0000005000047882 */ /* 0x000fe20000000000 */
[----:B------:R-:W-:Y:S01]  /*5300*/  LOP3.LUT R4, R125, 0xffff, RZ, 0xc0, !PT ;  /* 0x0000ffff7d047812 */ /* 0x000fe200078ec0ff */
[----:B------:R-:W-:-:S03]  /*5310*/  IMAD.MOV.U32 R3, RZ, RZ, 0xffff ;  /* 0x0000ffffff037424 */ /* 0x000fc600078e00ff */
[----:B------:R-:W-:-:S04]  /*5320*/  SHF.R.U32.HI R4, RZ, 0x5, R4 ;  /* 0x00000005ff047819 */ /* 0x000fc80000011604 */
[----:B------:R-:W-:Y:S01]  /*5330*/  SHF.L.U32 R3, R3, R4, RZ ;  /* 0x0000000403037219 */ /* 0x000fe200000006ff */
[----:B------:R-:W-:-:S05]  /*5340*/  VIADD R5, R4, 0x10 ;  /* 0x0000001004057836 */ /* 0x000fca0000000000 */
[----:B------:R-:W-:Y:S01]  /*5350*/  SHF.L.U32 R0, R0, R5, RZ ;  /* 0x0000000500007219 */ /* 0x000fe200000006ff */
[----:B--2---:R-:W-:-:S03]  /*5360*/  ULEA UR5, UR5, UR4, 0x18 ;  /* 0x0000000405057291 */ /* 0x004fc6000f8ec0ff */
[----:B------:R-:W-:-:S04]  /*5370*/  LOP3.LUT R5, R0, R3, RZ, 0xfc, !PT ;  /* 0x0000000300057212 */ /* 0x000fc800078efcff */
[C---:B------:R-:W-:Y:S02]  /*5380*/  LOP3.LUT R3, R5.reuse, 0xffff, RZ, 0xc0, !PT ;  /* 0x0000ffff05037812 */ /* 0x040fe400078ec0ff */
[----:B------:R-:W2:Y:S02]  /*5390*/  LDS R2, [UR5] ;  /* 0x00000005ff027984 */ /* 0x000ea40008000800 */
[----:B--2---:R-:W-:-:S04]  /*53a0*/  LOP3.LUT R0, R5, 0xffff, R2, 0x80, !PT ;  /* 0x0000ffff05007812 */ /* 0x004fc800078e8002 */
[----:B------:R-:W-:-:S13]  /*53b0*/  ISETP.NE.AND P0, PT, R0, R3, PT ;  /* 0x000000030000720c */ /* 0x000fda0003f05270 */
[----:B------:R-:W-:Y:S05]  /*53c0*/  @P0 BRA `(.L_x_83) ;  /* 0x00000000006c0947 */ /* 0x000fea0003800000 */
[----:B------:R-:W-:Y:S02]  /*53d0*/  SHF.R.U32.HI R0, RZ, 0x10, R2 ;  /* 0x00000010ff007819 */ /* 0x000fe40000011602 */
[----:B------:R-:W-:-:S04]  /*53e0*/  SHF.R.U32.HI R3, RZ, 0x10, R5 ;  /* 0x00000010ff037819 */ /* 0x000fc80000011605 */
[----:B------:R-:W-:-:S04]  /*53f0*/  LOP3.LUT R0, R0, R3, RZ, 0xc0, !PT ;  /* 0x0000000300007212 */ /* 0x000fc800078ec0ff */
[----:B------:R-:W-:-:S13]  /*5400*/  ISETP.NE.AND P0, PT, R0, R3, PT ;  /* 0x000000030000720c */ /* 0x000fda0003f05270 */
[----:B------:R-:W-:Y:S05]  /*5410*/  @P0 BRA `(.L_x_84) ;  /* 0x00000000004c0947 */ /* 0x000fea0003800000 */
[----:B------:R-:W-:Y:S02]  /*5420*/  R2UR UR4, R5 ;  /* 0x00000000050472ca */ /* 0x000fe400000e0000 */
[----:B------:R-:W-:Y:S02]  /*5430*/  ELECT P0, URZ, PT ;  /* 0x0000000000ff782f */ /* 0x000fe40003800000 */
[----:B------:R-:W-:-:S09]  /*5440*/  PLOP3.LUT P1, PT, PT, PT, PT, 0x8, 0x80 ;  /* 0x000000000080781c */ /* 0x000fd20003f2e170 */
[----:B------:R-:W-:Y:S02]  /*5450*/  ULOP3.LUT UR4, URZ, UR4, URZ, 0x33, !UPT ;  /* 0x00000004ff047292 */ /* 0x000fe4000f8e33ff */
[----:B------:R-:W-:-:S10]  /*5460*/  VOTEU.ANY UP0, P0 ;  /* 0x0000000000ff7886 */ /* 0x000fd40000000100 */
.L_x_85:
[----:B------:R-:W-:Y:S01]  /*5470*/  @P0 ELECT P1, URZ, PT ;  /* 0x0000000000ff082f */ /* 0x000fe20003820000 */
[----:B------:R2:W-:-:S12]  /*5480*/  @UP0 UTCATOMSWS.AND URZ, UR4 ;  /* 0x0000000400ff09e3 */ /* 0x0005d80008000000 */
[----:B------:R-:W-:Y:S02]  /*5490*/  @P1 PLOP3.LUT P0, PT, P1, PT, PT, 0x8, 0x80 ;  /* 0x000000000080181c */ /* 0x000fe40000f0e170 */
[----:B------:R-:W-:-:S11]  /*54a0*/  PLOP3.LUT P1, PT, PT, PT, PT, 0x8, 0x80 ;  /* 0x000000000080781c */ /* 0x000fd60003f2e170 */
[----:B--2---:R-:W-:Y:S05]  /*54b0*/  @P0 BRA.U.ANY `(.L_x_85) ;  /* 0xfffffffd00ec0947 */ /* 0x004fea000393ffff */
[----:B------:R-:W2:Y:S01]  /*54c0*/  S2R R2, SR_LANEID ;  /* 0x0000000000027919 */ /* 0x000ea20000000000 */
[----:B------:R-:W-:Y:S01]  /*54d0*/  IMAD.U32 R0, RZ, RZ, UR4 ;  /* 0x00000004ff007e24 */ /* 0x000fe2000f8e00ff */
[----:B------:R-:W-:Y:S02]  /*54e0*/  VOTEU.ANY UR6, UPT, PT ;  /* 0x0000000000067886 */ /* 0x000fe400038e0100 */
[----:B------:R-:W-:Y:S01]  /*54f0*/  UFLO.U32 UR6, UR6 ;  /* 0x00000006000672bd */ /* 0x000fe200080e0000 */
[----:B------:R-:W3:Y:S05]  /*5500*/  REDUX UR4, R0 ;  /* 0x00000000000473c4 */ /* 0x000eea0000000000 */
[----:B--2---:R-:W-:-:S02]  /*5510*/  ISETP.EQ.U32.AND P0, PT, R2, UR6, PT ;  /* 0x0000000602007c0c */ /* 0x004fc4000bf02070 */
[----:B---3--:R-:W-:-:S11]  /*5520*/  MOV R2, UR4 ;  /* 0x0000000400027c02 */ /* 0x008fd60008000f00 */
[----:B------:R2:W-:Y:S01]  /*5530*/  @P0 ATOMS.AND RZ, [UR5], R2 ;  /* 0x00000002ffff098c */ /* 0x0005e2000a800005 */
[----:B------:R-:W-:Y:S05]  /*5540*/  BRA `(.L_x_86) ;  /* 0x0000000000147947 */ /* 0x000fea0003800000 */
.L_x_84:
[----:B------:R-:W-:Y:S02]  /*5550*/  MOV R2, 0x5570 ;  /* 0x0000557000027802 */ /* 0x000fe40000000f00 */
[----:B-1----:R-:W-:Y:S05]  /*5560*/  CALL.REL.NOINC `($__internal_0_$__cuda_sm10x_tcgen05_guardrail_trap_col_being_dealloced_not_returned_by_alloc) ;  /* 0x0000000400fc7944 */ /* 0x002fea0003c00000 */
[----:B------:R-:W-:Y:S05]  /*5570*/  BRA `(.L_x_86) ;  /* 0x0000000000087947 */ /* 0x000fea0003800000 */
.L_x_83:
[----:B------:R-:W-:Y:S02]  /*5580*/  MOV R2, 0x55a0 ;  /* 0x000055a000027802 */ /* 0x000fe40000000f00 */
[----:B-1----:R-:W-:Y:S05]  /*5590*/  CALL.REL.NOINC `($__internal_2_$__cuda_sm10x_tcgen05_guardrail_trap_unallocated_columns_being_dealloced) ;  /* 0x0000000800087944 */ /* 0x002fea0003c00000 */
.L_x_86:
[----:B------:R-:W-:Y:S01]  /*55a0*/  NOP ;  /* 0x0000000000007918 */ /* 0x000fe20000000000 */
.L_x_80:
[----:B------:R-:W-:Y:S01]  /*55b0*/  ISETP.NE.AND P0, PT, R126, RZ, PT ;  /* 0x000000ff7e00720c */ /* 0x000fe20003f05270 */
[----:B------:R-:W-:-:S04]  /*55c0*/  DEPBAR.LE SB0, 0x0 ;  /* 0x000080000000791a */ /* 0x000fc80000000000 */
[----:B------:R-:W-:-:S08]  /*55d0*/  DEPBAR.LE SB0, 0x0 ;  /* 0x000080000000791a */ /* 0x000fd00000000000 */
[----:B------:R-:W-:Y:S05]  /*55e0*/  @P0 BRA `(.L_x_52) ;  /* 0x0000000000200947 */ /* 0x000fea0003800000 */
[----:B------:R-:W-:Y:S01]  /*55f0*/  ELECT P0, URZ, PT ;  /* 0x0000000000ff782f */ /* 0x000fe20003800000 */
[----:B-1----:R-:W-:-:S12]  /*5600*/  IMAD.MOV.U32 R0, RZ, RZ, 0x20 ;  /* 0x00000020ff007424 */ /* 0x002fd800078e00ff */
[----:B--2---:R-:W-:-:S04]  /*5610*/  @P0 IADD3 R2, PT, PT, -R0, 0x100000, RZ ;  /* 0x0010000000020810 */ /* 0x004fc80007ffe1ff */
[C---:B------:R-:W-:Y:S02]  /*5620*/  @P0 SHF.L.U32 R3, R2.reuse, 0xb, RZ ;  /* 0x0000000b02030819 */ /* 0x040fe400000006ff */
[----:B------:R-:W-:-:S05]  /*5630*/  @P0 SHF.L.U32 R2, R2, 0x1, RZ ;  /* 0x0000000102020819 */ /* 0x000fca00000006ff */
[----:B------:R1:W-:Y:S04]  /*5640*/  @P0 STS.64 [R87+URZ+0xb0], R2 ;  /* 0x0000b00257000988 */ /* 0x0003e80008000aff */
[----:B------:R-:W2:Y:S02]  /*5650*/  FENCE.VIEW.ASYNC.S ;  /* 0x00000000000073c6 */ /* 0x000ea40000000000 */
[----:B--2---:R-:W2:Y:S02]  /*5660*/  SYNCS.CCTL.IVALL ;  /* 0x00000000000079b1 */ /* 0x004ea40000000000 */
.L_x_52:
[----:B--2---:R-:W-:Y:S01]  /*5670*/  NOP ;  /* 0x0000000000007918 */ /* 0x004fe20000000000 */
[----:B-1----:R-:W-:Y:S05]  /*5680*/  EXIT ;  /* 0x000000000000794d */ /* 0x002fea0003800000 */
.L_x_22:
[----:B------:R-:W-:-:S07]  /*5690*/  MOV R20, R21 ;  /* 0x0000001500147202 */ /* 0x000fce0000000f00 */
.L_x_87:
[----:B----4-:R4:W3:Y:S02]  /*56a0*/  SYNCS.PHASECHK.TRANS64.TRYWAIT P0, [R14+URZ+0xa0], R21 ;  /* 0x0000a0150e0075a7 */ /* 0x0108e400080011ff */
[----:B---3--:R-:W-:Y:S05]  /*56b0*/  @!P0 NANOSLEEP.SYNCS 0x989680 ;  /* 0x009896800000895d */ /* 0x008fea0003900000 */
[----:B------:R-:W3:Y:S02]  /*56c0*/  @!P0 SYNCS.PHASECHK.TRANS64 P0, [R14+URZ+0xa0], R21 ;  /* 0x0000a0150e0085a7 */ /* 0x000ee400080010ff */
[----:B---3--:R-:W-:Y:S05]  /*56d0*/  @!P0 BRA `(.L_x_87) ;  /* 0xfffffffc00f08947 */ /* 0x008fea000383ffff */
[----:B------:R-:W-:Y:S05]  /*56e0*/  BRA `(.L_x_88) ;  /* 0xffffffb8003c7947 */ /* 0x000fea000383ffff */
.L_x_24:
[----:B------:R-:W-:-:S07]  /*56f0*/  MOV R7, R6 ;  /* 0x0000000600077202 */ /* 0x000fce0000000f00 */
.L_x_89:
[----:B--2---:R2:W3:Y:S02]  /*5700*/  SYNCS.PHASECHK.TRANS64.TRYWAIT P0, [R2+URZ+0xa0], R7 ;  /* 0x0000a007020075a7 */ /* 0x0044e400080011ff */
[----:B---3--:R-:W-:Y:S05]  /*5710*/  @!P0 NANOSLEEP.SYNCS 0x989680 ;  /* 0x009896800000895d */ /* 0x008fea0003900000 */
[----:B------:R-:W3:Y:S02]  /*5720*/  @!P0 SYNCS.PHASECHK.TRANS64 P0, [R2+URZ+0xa0], R7 ;  /* 0x0000a007020085a7 */ /* 0x000ee400080010ff */
[----:B---3--:R-:W-:Y:S05]  /*5730*/  @!P0 BRA `(.L_x_89) ;  /* 0xfffffffc00f08947 */ /* 0x008fea000383ffff */
[----:B------:R-:W-:Y:S05]  /*5740*/  BRA `(.L_x_90) ;  /* 0xffffffb800e87947 */ /* 0x000fea000383ffff */
.L_x_25:
[----:B------:R-:W-:-:S07]  /*5750*/  MOV R9, R8 ;  /* 0x0000000800097202 */ /* 0x000fce0000000f00 */
.L_x_91:
[----:B--2---:R2:W3:Y:S02]  /*5760*/  SYNCS.PHASECHK.TRANS64.TRYWAIT P0, [R3+URZ+0xa0], R9 ;  /* 0x0000a009030075a7 */ /* 0x0044e400080011ff */
[----:B---3--:R-:W-:Y:S05]  /*5770*/  @!P0 NANOSLEEP.SYNCS 0x989680 ;  /* 0x009896800000895d */ /* 0x008fea0003900000 */
[----:B------:R-:W3:Y:S02]  /*5780*/  @!P0 SYNCS.PHASECHK.TRANS64 P0, [R3+URZ+0xa0], R9 ;  /* 0x0000a009030085a7 */ /* 0x000ee400080010ff */
[----:B---3--:R-:W-:Y:S05]  /*5790*/  @!P0 BRA `(.L_x_91) ;  /* 0xfffffffc00f08947 */ /* 0x008fea000383ffff */
[----:B------:R-:W-:Y:S05]  /*57a0*/  BRA `(.L_x_17) ;  /* 0xffffffbc001c7947 */ /* 0x000fea000383ffff */
.L_x_27:
[----:B------:R-:W-:-:S07]  /*57b0*/  MOV R0, UR34 ;  /* 0x0000002200007c02 */ /* 0x000fce0008000f00 */
.L_x_92:
[----:B---3--:R3:W4:Y:S02]  /*57c0*/  SYNCS.PHASECHK.TRANS64.TRYWAIT P0, [R0+URZ+0x90], RZ ;  /* 0x000090ff000075a7 */ /* 0x00872400080011ff */
[----:B----4-:R-:W-:Y:S05]  /*57d0*/  @!P0 NANOSLEEP.SYNCS 0x989680 ;  /* 0x009896800000895d */ /* 0x010fea0003900000 */
[----:B------:R-:W4:Y:S02]  /*57e0*/  @!P0 SYNCS.PHASECHK.TRANS64 P0, [R0+URZ+0x90], RZ ;  /* 0x000090ff000085a7 */ /* 0x000f2400080010ff */
[----:B----4-:R-:W-:Y:S05]  /*57f0*/  @!P0 BRA `(.L_x_92) ;  /* 0xfffffffc00f08947 */ /* 0x010fea000383ffff */
[----:B------:R-:W-:Y:S05]  /*5800*/  BRA `(.L_x_93) ;  /* 0xffffffbc00287947 */ /* 0x000fea000383ffff */
.L_x_30:
[----:B------:R-:W-:Y:S02]  /*5810*/  MOV R4, UR4 ;  /* 0x0000000400047c02 */ /* 0x000fe40008000f00 */
[----:B------:R-:W-:Y:S02]  /*5820*/  MOV R5, UR4 ;  /* 0x0000000400057c02 */ /* 0x000fe40008000f00 */
[----:B------:R-:W-:-:S07]  /*5830*/  MOV R0, UR5 ;  /* 0x0000000500007c02 */ /* 0x000fce0008000f00 */
.L_x_94:
[----:B-1----:R1:W3:Y:S02]  /*5840*/  SYNCS.PHASECHK.TRANS64.TRYWAIT P0, [R0+URZ+0x38], R5 ;  /* 0x00003805000075a7 */ /* 0x0022e400080011ff */
[----:B---3--:R-:W-:Y:S05]  /*5850*/  @!P0 NANOSLEEP.SYNCS 0x989680 ;  /* 0x009896800000895d */ /* 0x008fea0003900000 */
[----:B------:R-:W3:Y:S02]  /*5860*/  @!P0 SYNCS.PHASECHK.TRANS64 P0, [R0+URZ+0x38], R5 ;  /* 0x00003805000085a7 */ /* 0x000ee400080010ff */
[----:B---3--:R-:W-:Y:S05]  /*5870*/  @!P0 BRA `(.L_x_94) ;  /* 0xfffffffc00f08947 */ /* 0x008fea000383ffff */
[----:B------:R-:W-:Y:S05]  /*5880*/  BRA `(.L_x_29) ;  /* 0xffffffbc00dc7947 */ /* 0x000fea000383ffff */
.L_x_33:
[----:B------:R-:W-:-:S07]  /*5890*/  MOV R5, R4 ;  /* 0x0000000400057202 */ /* 0x000fce0000000f00 */
.L_x_95:
[----:B--2---:R2:W3:Y:S02]  /*58a0*/  SYNCS.PHASECHK.TRANS64.TRYWAIT P0, [R3+URZ+0x90], R5 ;  /* 0x00009005030075a7 */ /* 0x0044e400080011ff */
[----:B---3--:R-:W-:Y:S05]  /*58b0*/  @!P0 NANOSLEEP.SYNCS 0x989680 ;  /* 0x009896800000895d */ /* 0x008fea0003900000 */
[----:B------:R-:W3:Y:S02]  /*58c0*/  @!P0 SYNCS.PHASECHK.TRANS64 P0, [R3+URZ+0x90], R5 ;  /* 0x00009005030085a7 */ /* 0x000ee400080010ff */
[----:B---3--:R-:W-:Y:S05]  /*58d0*/  @!P0 BRA `(.L_x_95) ;  /* 0xfffffffc00f08947 */ /* 0x008fea000383ffff */
[----:B------:R-:W-:Y:S05]  /*58e0*/  BRA `(.L_x_96) ;  /* 0xffffffc000787947 */ /* 0x000fea000383ffff */
.L_x_35:
[----:B------:R-:W-:Y:S02]  /*58f0*/  MOV R2, UR4 ;  /* 0x0000000400027c02 */ /* 0x000fe40008000f00 */
[----:B--2---:R-:W-:Y:S02]  /*5900*/  MOV R3, UR4 ;  /* 0x0000000400037c02 */ /* 0x004fe40008000f00 */
[----:B------:R-:W-:-:S07]  /*5910*/  MOV R0, UR5 ;  /* 0x0000000500007c02 */ /* 0x000fce0008000f00 */
.L_x_97:
[----:B-1----:R1:W2:Y:S02]  /*5920*/  SYNCS.PHASECHK.TRANS64.TRYWAIT P0, [R0+URZ+0x38], R3 ;  /* 0x00003803000075a7 */ /* 0x0022a400080011ff */
[----:B--2---:R-:W-:Y:S05]  /*5930*/  @!P0 NANOSLEEP.SYNCS 0x989680 ;  /* 0x009896800000895d */ /* 0x004fea0003900000 */
[----:B------:R-:W2:Y:S02]  /*5940*/  @!P0 SYNCS.PHASECHK.TRANS64 P0, [R0+URZ+0x38], R3 ;  /* 0x00003803000085a7 */ /* 0x000ea400080010ff */
[----:B--2---:R-:W-:Y:S05]  /*5950*/  @!P0 BRA `(.L_x_97) ;  /* 0xfffffffc00f08947 */ /* 0x004fea000383ffff */
[----:B------:R-:W-:Y:S05]  /*5960*/  BRA `(.L_x_98) ;  /* 0xffffffc400107947 */ /* 0x000fea000383ffff */
.L_x_37:
[----:B------:R-:W-:-:S07]  /*5970*/  MOV R2, UR12 ;  /* 0x0000000c00027c02 */ /* 0x000fce0008000f00 */
.L_x_99:
[----:B-1----:R1:W3:Y:S02]  /*5980*/  SYNCS.PHASECHK.TRANS64.TRYWAIT P0, [R2+URZ+0x90], RZ ;  /* 0x000090ff020075a7 */ /* 0x0022e400080011ff */
[----:B---3--:R-:W-:Y:S05]  /*5990*/  @!P0 NANOSLEEP.SYNCS 0x989680 ;  /* 0x009896800000895d */ /* 0x008fea0003900000 */
[----:B------:R-:W3:Y:S02]  /*59a0*/  @!P0 SYNCS.PHASECHK.TRANS64 P0, [R2+URZ+0x90], RZ ;  /* 0x000090ff020085a7 */ /* 0x000ee400080010ff */
[----:B---3--:R-:W-:Y:S05]  /*59b0*/  @!P0 BRA `(.L_x_99) ;  /* 0xfffffffc00f08947 */ /* 0x008fea000383ffff */
[----:B------:R-:W-:Y:S05]  /*59c0*/  BRA `(.L_x_100) ;  /* 0xffffffc400307947 */ /* 0x000fea000383ffff */
.L_x_40:
[----:B------:R-:W-:Y:S02]  /*59d0*/  MOV R2, UR13 ;  /* 0x0000000d00027c02 */ /* 0x000fe40008000f00 */
[----:B------:R-:W-:Y:S02]  /*59e0*/  MOV R3, UR13 ;  /* 0x0000000d00037c02 */ /* 0x000fe40008000f00 */
[----:B------:R-:W-:-:S07]  /*59f0*/  MOV R0, UR17 ;  /* 0x0000001100007c02 */ /* 0x000fce0008000f00 */
.L_x_101:
[----:B-1----:R1:W2:Y:S02]  /*5a00*/  SYNCS.PHASECHK.TRANS64.TRYWAIT P0, [R0+URZ+0x80], R3 ;  /* 0x00008003000075a7 */ /* 0x0022a400080011ff */
[----:B--2---:R-:W-:Y:S05]  /*5a10*/  @!P0 NANOSLEEP.SYNCS 0x989680 ;  /* 0x009896800000895d */ /* 0x004fea0003900000 */
[----:B------:R-:W2:Y:S02]  /*5a20*/  @!P0 SYNCS.PHASECHK.TRANS64 P0, [R0+URZ+0x80], R3 ;  /* 0x00008003000085a7 */ /* 0x000ea400080010ff */
[----:B--2---:R-:W-:Y:S05]  /*5a30*/  @!P0 BRA `(.L_x_101) ;  /* 0xfffffffc00f08947 */ /* 0x004fea000383ffff */
[----:B------:R-:W-:Y:S05]  /*5a40*/  BRA `(.L_x_39) ;  /* 0xffffffc800887947 */ /* 0x000fea000383ffff */
.L_x_43:
[----:B------:R-:W-:Y:S02]  /*5a50*/  MOV R2, UR25 ;  /* 0x0000001900027c02 */ /* 0x000fe40008000f00 */
[----:B------:R-:W-:Y:S02]  /*5a60*/  MOV R3, UR25 ;  /* 0x0000001900037c02 */ /* 0x000fe40008000f00 */
[----:B------:R-:W-:Y:S07]  /*5a70*/  MOV R0, UR13 ;  /* 0x0000000d00007c02 */ /* 0x000fee0008000f00 */
.L_x_102:
[----:B-1----:R1:W2:Y:S02]  /*5a80*/  SYNCS.PHASECHK.TRANS64.TRYWAIT P0, [R0+URZ], R3 ;  /* 0x00000003000075a7 */ /* 0x0022a400080011ff */
[----:B--2---:R-:W-:Y:S05]  /*5a90*/  @!P0 NANOSLEEP.SYNCS 0x989680 ;  /* 0x009896800000895d */ /* 0x004fea0003900000 */
[----:B------:R-:W2:Y:S02]  /*5aa0*/  @!P0 SYNCS.PHASECHK.TRANS64 P0, [R0+URZ], R3 ;  /* 0x00000003000085a7 */ /* 0x000ea400080010ff */
[----:B--2---:R-:W-:Y:S05]  /*5ab0*/  @!P0 BRA `(.L_x_102) ;  /* 0xfffffffc00f08947 */ /* 0x004fea000383ffff */
[----:B------:R-:W-:Y:S05]  /*5ac0*/  BRA `(.L_x_42) ;  /* 0xffffffc800ec7947 */ /* 0x000fea000383ffff */
.L_x_46:
[-C--:B------:R-:W-:Y:S02]  /*5ad0*/  MOV R6, R3.reuse ;  /* 0x0000000300067202 */ /* 0x080fe40000000f00 */
[----:B------:R-:W-:-:S07]  /*5ae0*/  MOV R7, R3 ;  /* 0x0000000300077202 */ /* 0x000fce0000000f00 */
.L_x_103:
[----:B--2---:R2:W3:Y:S02]  /*5af0*/  SYNCS.PHASECHK.TRANS64.TRYWAIT P0, [R2+URZ+0x90], R7 ;  /* 0x00009007020075a7 */ /* 0x0044e400080011ff */
[----:B---3--:R-:W-:Y:S05]  /*5b00*/  @!P0 NANOSLEEP.SYNCS 0x989680 ;  /* 0x009896800000895d */ /* 0x008fea0003900000 */
[----:B------:R-:W3:Y:S02]  /*5b10*/  @!P0 SYNCS.PHASECHK.TRANS64 P0, [R2+URZ+0x90], R7 ;  /* 0x00009007020085a7 */ /* 0x000ee400080010ff */
[----:B---3--:R-:W-:Y:S05]  /*5b20*/  @!P0 BRA `(.L_x_103) ;  /* 0xfffffffc00f08947 */ /* 0x008fea000383ffff */
[----:B------:R-:W-:Y:S05]  /*5b30*/  BRA `(.L_x_104) ;  /* 0xffffffcc00887947 */ /* 0x000fea000383ffff */
.L_x_61:
[----:B------:R-:W-:-:S07]  /*5b40*/  MOV R15, R14 ;  /* 0x0000000e000f7202 */ /* 0x000fce0000000f00 */
.L_x_105:
[----:B-1----:R1:W2:Y:S02]  /*5b50*/  SYNCS.PHASECHK.TRANS64.TRYWAIT P0, [R3+URZ], R15 ;  /* 0x0000000f030075a7 */ /* 0x0022a400080011ff */
[----:B--2---:R-:W-:Y:S05]  /*5b60*/  @!P0 NANOSLEEP.SYNCS 0x989680 ;  /* 0x009896800000895d */ /* 0x004fea0003900000 */
[----:B------:R-:W2:Y:S02]  /*5b70*/  @!P0 SYNCS.PHASECHK.TRANS64 P0, [R3+URZ], R15 ;  /* 0x0000000f030085a7 */ /* 0x000ea400080010ff */
[----:B--2---:R-:W-:Y:S05]  /*5b80*/  @!P0 BRA `(.L_x_105) ;  /* 0xfffffffc00f08947 */ /* 0x004fea000383ffff */
[----:B------:R-:W-:Y:S05]  /*5b90*/  BRA `(.L_x_60) ;  /* 0xffffffd4005c7947 */ /* 0x000fea000383ffff */
.L_x_64:
[----:B------:R-:W-:-:S07]  /*5ba0*/  MOV R9, R8 ;  /* 0x0000000800097202 */ /* 0x000fce0000000f00 */
.L_x_106:
[----:B-1----:R1:W2:Y:S02]  /*5bb0*/  SYNCS.PHASECHK.TRANS64.TRYWAIT P0, [R3+URZ], R9 ;  /* 0x00000009030075a7 */ /* 0x0022a400080011ff */
[----:B--2---:R-:W-:Y:S05]  /*5bc0*/  @!P0 NANOSLEEP.SYNCS 0x989680 ;  /* 0x009896800000895d */ /* 0x004fea0003900000 */
[----:B------:R-:W2:Y:S02]  /*5bd0*/  @!P0 SYNCS.PHASECHK.TRANS64 P0, [R3+URZ], R9 ;  /* 0x00000009030085a7 */ /* 0x000ea400080010ff */
[----:B--2---:R-:W-:Y:S05]  /*5be0*/  @!P0 BRA `(.L_x_106) ;  /* 0xfffffffc00f08947 */ /* 0x004fea000383ffff */
[----:B------:R-:W-:Y:S05]  /*5bf0*/  BRA `(.L_x_63) ;  /* 0xffffffd400c47947 */ /* 0x000fea000383ffff */
.L_x_65:
[----:B-1----:R1:W3:Y:S02]  /*5c00*/  SYNCS.PHASECHK.TRANS64.TRYWAIT P0, [R87+URZ+0x90], RZ ;  /* 0x000090ff570075a7 */ /* 0x0022e400080011ff */
[----:B---3--:R-:W-:Y:S05]  /*5c10*/  @!P0 NANOSLEEP.SYNCS 0x989680 ;  /* 0x009896800000895d */ /* 0x008fea0003900000 */
[----:B------:R-:W3:Y:S02]  /*5c20*/  @!P0 SYNCS.PHASECHK.TRANS64 P0, [R87+URZ+0x90], RZ ;  /* 0x000090ff570085a7 */ /* 0x000ee400080010ff */
[----:B---3--:R-:W-:Y:S05]  /*5c30*/  @!P0 BRA `(.L_x_65) ;  /* 0xfffffffc00f08947 */ /* 0x008fea000383ffff */
[----:B------:R-:W-:Y:S05]  /*5c40*/  BRA `(.L_x_107) ;  /* 0xffffffd800287947 */ /* 0x000fea000383ffff */
.L_x_67:
[----:B------:R-:W-:-:S07]  /*5c50*/  MOV R3, R2 ;  /* 0x0000000200037202 */ /* 0x000fce0000000f00 */
.L_x_108:
[----:B--2---:R2:W3:Y:S02]  /*5c60*/  SYNCS.PHASECHK.TRANS64.TRYWAIT P1, [R129+URZ+0x70], R3 ;  /* 0x00007003810075a7 */ /* 0x0044e400080211ff */
[----:B---3--:R-:W-:Y:S05]  /*5c70*/  @!P1 NANOSLEEP.SYNCS 0x989680 ;  /* 0x009896800000995d */ /* 0x008fea0003900000 */
[----:B------:R-:W3:Y:S02]  /*5c80*/  @!P1 SYNCS.PHASECHK.TRANS64 P1, [R129+URZ+0x70], R3 ;  /* 0x00007003810095a7 */ /* 0x000ee400080210ff */
[----:B---3--:R-:W-:Y:S05]  /*5c90*/  @!P1 BRA `(.L_x_108) ;  /* 0xfffffffc00f09947 */ /* 0x008fea000383ffff */
[----:B------:R-:W-:Y:S05]  /*5ca0*/  BRA `(.L_x_109) ;  /* 0xffffffdc006c7947 */ /* 0x000fea000383ffff */
.L_x_75:
[----:B------:R-:W-:-:S07]  /*5cb0*/  MOV R5, R4 ;  /* 0x0000000400057202 */ /* 0x000fce0000000f00 */
.L_x_110:
[----:B-1----:R1:W2:Y:S02]  /*5cc0*/  SYNCS.PHASECHK.TRANS64.TRYWAIT P0, [R3+URZ+0x90], R5 ;  /* 0x00009005030075a7 */ /* 0x0022a400080011ff */
[----:B--2---:R-:W-:Y:S05]  /*5cd0*/  @!P0 NANOSLEEP.SYNCS 0x989680 ;  /* 0x009896800000895d */ /* 0x004fea0003900000 */
[----:B------:R-:W2:Y:S02]  /*5ce0*/  @!P0 SYNCS.PHASECHK.TRANS64 P0, [R3+URZ+0x90], R5 ;  /* 0x00009005030085a7 */ /* 0x000ea400080010ff */
[----:B--2---:R-:W-:Y:S05]  /*5cf0*/  @!P0 BRA `(.L_x_110) ;  /* 0xfffffffc00f08947 */ /* 0x004fea000383ffff */
[----:B------:R-:W-:Y:S05]  /*5d00*/  BRA `(.L_x_111) ;  /* 0xfffffff000907947 */ /* 0x000fea000383ffff */
.L_x_82:
[----:B-1----:R1:W2:Y:S02]  /*5d10*/  SYNCS.PHASECHK.TRANS64.TRYWAIT P0, [R87+URZ+0xb0], RZ ;  /* 0x0000b0ff570075a7 */ /* 0x0022a400080011ff */
[----:B--2---:R-:W-:Y:S05]  /*5d20*/  @!P0 NANOSLEEP.SYNCS 0x989680 ;  /* 0x009896800000895d */ /* 0x004fea0003900000 */
[----:B------:R-:W2:Y:S02]  /*5d30*/  @!P0 SYNCS.PHASECHK.TRANS64 P0, [R87+URZ+0xb0], RZ ;  /* 0x0000b0ff570085a7 */ /* 0x000ea400080010ff */
[----:B--2---:R-:W-:Y:S05]  /*5d40*/  @!P0 BRA `(.L_x_82) ;  /* 0xfffffffc00f08947 */ /* 0x004fea000383ffff */
[----:B------:R-:W-:Y:S05]  /*5d50*/  BRA `(.L_x_112) ;  /* 0xfffffff400587947 */ /* 0x000fea000383ffff */
        .weak           $__internal_0_$__cuda_sm10x_tcgen05_guardrail_trap_col_being_dealloced_not_returned_by_alloc
        .type           $__internal_0_$__cuda_sm10x_tcgen05_guardrail_trap_col_being_dealloced_not_returned_by_alloc,@function
        .size           $__internal_0_$__cuda_sm10x_tcgen05_guardrail_trap_col_being_dealloced_not_returned_by_alloc,($__internal_1_$__cuda_sm10x_tcgen05_guardrail_trap_phase_invalid_during_alloc - $__internal_0_$__cuda_sm10x_tcgen05_guardrail_trap_col_being_dealloced_not_returned_by_alloc)
$__internal_0_$__cuda_sm10x_tcgen05_guardrail_trap_col_being_dealloced_not_returned_by_alloc:
[----:B------:R-:W-:Y:S05]  /*5d60*/  BPT.TRAP 0x1 ;  /* 0x000000040000795c */ /* 0x000fea0000300000 */
[----:B------:R-:W-:-:S04]  /*5d70*/  HFMA2 R3, -RZ, RZ, 0, 0 ;  /* 0x00000000ff037431 */ /* 0x000fc800000001ff */
[----:B------:R-:W-:Y:S05]  /*5d80*/  RET.REL.NODEC R2 `(kernel_cutlass_kernel_cudnngrouped_gemmgrouped_gemm_swiglugrouped_gemm_swiglu_quantBlockScaledContiguousGroupedGemmKernel_object_at__TiledMMA_ThrLayoutVMNK21111000_PermutationMNK____MMAAt_0) ;  /* 0xffffffa0029c7950 */ /* 0x000fea0003c3ffff */
        .weak           $__internal_1_$__cuda_sm10x_tcgen05_guardrail_trap_phase_invalid_during_alloc
        .type           $__internal_1_$__cuda_sm10x_tcgen05_guardrail_trap_phase_invalid_during_alloc,@function
        .size           $__internal_1_$__cuda_sm10x_tcgen05_guardrail_trap_phase_invalid_during_alloc,($__internal_2_$__cuda_sm10x_tcgen05_guardrail_trap_unallocated_columns_being_dealloced - $__internal_1_$__cuda_sm10x_tcgen05_guardrail_trap_phase_invalid_during_alloc)
$__internal_1_$__cuda_sm10x_tcgen05_guardrail_trap_phase_invalid_during_alloc:
[----:B------:R-:W-:Y:S05]  /*5d90*/  BPT.TRAP 0x1 ;  /* 0x000000040000795c */ /* 0x000fea0000300000 */
[----:B------:R-:W-:-:S04]  /*5da0*/  MOV R3, 0x0 ;  /* 0x0000000000037802 */ /* 0x000fc80000000f00 */
[----:B------:R-:W-:Y:S05]  /*5db0*/  RET.REL.NODEC R2 `(kernel_cutlass_kernel_cudnngrouped_gemmgrouped_gemm_swiglugrouped_gemm_swiglu_quantBlockScaledContiguousGroupedGemmKernel_object_at__TiledMMA_ThrLayoutVMNK21111000_PermutationMNK____MMAAt_0) ;  /* 0xffffffa002907950 */ /* 0x000fea0003c3ffff */
        .weak           $__internal_2_$__cuda_sm10x_tcgen05_guardrail_trap_unallocated_columns_being_dealloced
        .type           $__internal_2_$__cuda_sm10x_tcgen05_guardrail_trap_unallocated_columns_being_dealloced,@function
        .size           $__internal_2_$__cuda_sm10x_tcgen05_guardrail_trap_unallocated_columns_being_dealloced,(.L_x_116 - $__internal_2_$__cuda_sm10x_tcgen05_guardrail_trap_unallocated_columns_being_dealloced)
$__internal_2_$__cuda_sm10x_tcgen05_guardrail_trap_unallocated_columns_being_dealloced:
[----:B------:R-:W-:Y:S05]  /*5dc0*/  BPT.TRAP 0x1 ;  /* 0x000000040000795c */ /* 0x000fea0000300000 */
[----:B------:R-:W-:-:S04]  /*5dd0*/  HFMA2 R3, -RZ, RZ, 0, 0 ;  /* 0x00000000ff037431 */ /* 0x000fc800000001ff */
[----:B------:R-:W-:Y:S05]  /*5de0*/  RET.REL.NODEC R2 `(kernel_cutlass_kernel_cudnngrouped_gemmgrouped_gemm_swiglugrouped_gemm_swiglu_quantBlockScaledContiguousGroupedGemmKernel_object_at__TiledMMA_ThrLayoutVMNK21111000_PermutationMNK____MMAAt_0) ;  /* 0xffffffa002847950 */ /* 0x000fea0003c3ffff */
.L_x_113:
[----:B------:R-:W-:-:S00]  /*5df0*/  BRA `(.L_x_113) ;  /* 0xfffffffc00fc7947 */ /* 0x000fc0000383ffff */
[----:B------:R-:W-:-:S00]  /*5e00*/  NOP ;  /* 0x0000000000007918 */ /* 0x000fc00000000000 */
[----:B------:R-:W-:-:S00]  /*5e10*/  NOP ;  /* 0x0000000000007918 */ /* 0x000fc00000000000 */
[----:B------:R-:W-:-:S00]  /*5e20*/  NOP ;  /* 0x0000000000007918 */ /* 0x000fc00000000000 */
[----:B------:R-:W-:-:S00]  /*5e30*/  NOP ;  /* 0x0000000000007918 */ /* 0x000fc00000000000 */
[----:B------:R-:W-:-:S00]  /*5e40*/  NOP ;  /* 0x0000000000007918 */ /* 0x000fc00000000000 */
[----:B------:R-:W-:-:S00]  /*5e50*/  NOP ;  /* 0x0000000000007918 */ /* 0x000fc00000000000 */
[----:B------:R-:W-:-:S00]  /*5e60*/  NOP ;  /* 0x0000000000007918 */ /* 0x000fc00000000000 */
[----:B------:R-:W-:-:S00]  /*5e70*/  NOP ;  /* 0x0000000000007918 */ /* 0x000fc00000000000 */
.L_x_116:


//--------------------- .nv.shared.kernel_cutlass_kernel_cudnngrouped_gemmgrouped_gemm_swiglugrouped_gemm_swiglu_quantBlockScaledContiguousGroupedGemmKernel_object_at__TiledMMA_ThrLayoutVMNK21111000_PermutationMNK____MMAAt_0 --------------------------
	.section	.nv.shared.kernel_cutlass_kernel_cudnngrouped_gemmgrouped_gemm_swiglugrouped_gemm_swiglu_quantBlockScaledContiguousGroupedGemmKernel_object_at__TiledMMA_ThrLayoutVMNK21111000_PermutationMNK____MMAAt_0,"aw",@nobits
	.sectionflags	@""
	.align	1024
	.zero		1024


//--------------------- .nv.shared.reserved.0     --------------------------
	.section	.nv.shared.reserved.0,"aw",@nobits
	.align	8
	.weak		__nv_reservedSMEM_offset_0_alias
	.size		__nv_reservedSMEM_offset_0_alias, 0, 64
	.other		__nv_reservedSMEM_offset_0_alias,@"STO_CUDA_RESERVED_SHARED STV_DEFAULT"
__nv_reservedSMEM_offset_0_alias:
	.zero		0
.nv.shared.reserved.0:
	.zero		64
	.weak		__nv_reservedSMEM_allocation_phase
	.type		__nv_reservedSMEM_allocation_phase,@object
	.size		__nv_reservedSMEM_allocation_phase,(.L_0 - __nv_reservedSMEM_allocation_phase)
__nv_reservedSMEM_allocation_phase:
	.zero		1
.L_0:
	.zero		7
	.weak		__nv_reservedSMEM_devtool_atexit_pc
	.type		__nv_reservedSMEM_devtool_atexit_pc,@object
	.size		__nv_reservedSMEM_devtool_atexit_pc,(__nv_reservedSMEM_allocation_mask - __nv_reservedSMEM_devtool_atexit_pc)
__nv_reservedSMEM_devtool_atexit_pc:
	.zero		8
	.weak		__nv_reservedSMEM_allocation_mask
	.type		__nv_reservedSMEM_allocation_mask,@object
	.size		__nv_reservedSMEM_allocation_mask,(.L_2 - __nv_reservedSMEM_allocation_mask)
__nv_reservedSMEM_allocation_mask:
	.zero		4
.L_2:
	.zero		4
	.weak		__nv_reservedSMEM_tmem_allocation_pipeline_mbarrier
	.type		__nv_reservedSMEM_tmem_allocation_pipeline_mbarrier,@object
	.size		__nv_reservedSMEM_tmem_allocation_pipeline_mbarrier,(__nv_reservedSMEM_tmem_allocation_pipeline_mbarrier_parity - __nv_reservedSMEM_tmem_allocation_pipeline_mbarrier)
__nv_reservedSMEM_tmem_allocation_pipeline_mbarrier:
	.zero		8
	.weak		__nv_reservedSMEM_tmem_allocation_pipeline_mbarrier_parity
	.type		__nv_reservedSMEM_tmem_allocation_pipeline_mbarrier_parity,@object
	.size		__nv_reservedSMEM_tmem_allocation_pipeline_mbarrier_parity,(.L_4 - __nv_reservedSMEM_tmem_allocation_pipeline_mbarrier_parity)
__nv_reservedSMEM_tmem_allocation_pipeline_mbarrier_parity:
	.zero		4
.L_4:


//--------------------- .nv.constant0.kernel_cutlass_kernel_cudnngrouped_gemmgrouped_gemm_swiglugrouped_gemm_swiglu_quantBlockScaledContiguousGroupedGemmKernel_object_at__TiledMMA_ThrLayoutVMNK21111000_PermutationMNK____MMAAt_0 --------------------------
	.section	.nv.constant0.kernel_cutlass_kernel_cudnngrouped_gemmgrouped_gemm_swiglugrouped_gemm_swiglu_quantBlockScaledContiguousGroupedGemmKernel_object_at__TiledMMA_ThrLayoutVMNK21111000_PermutationMNK____MMAAt_0,"a",@progbits
	.sectionflags	@""
	.align	4
.nv.constant0.kernel_cutlass_kernel_cudnngrouped_gemmgrouped_gemm_swiglugrouped_gemm_swiglu_quantBlockScaledContiguousGroupedGemmKernel_object_at__TiledMMA_ThrLayoutVMNK21111000_PermutationMNK____MMAAt_0:
	.zero		1924


//--------------------- SYMBOLS --------------------------

	.type		.nv.reservedSmem.offset0,@object
	.size		.nv.reservedSmem.offset0,0x4
	.type		.nv.reservedSmem.cap,@object
	.size		.nv.reservedSmem.cap,0x4
